//
// Generated by NVIDIA NVVM Compiler
//
// Compiler Build ID: CL-36424714
// Cuda compilation tools, release 13.0, V13.0.88
// Based on NVVM 20.0.0
//

.version 9.0
.target sm_100
.address_size 64

	// .globl	_Z17cuda_print_matrixPfii
.extern .func  (.param .b32 func_retval0) vprintf
(
	.param .b64 vprintf_param_0,
	.param .b64 vprintf_param_1
)
;
// _ZZ15d_reduce_pointsPfS_iiE10s_centroid has been demoted
// _ZZ18___d_reduce_spreadPfS_S_iiiiE15s_reduce_spread has been demoted
.global .align 1 .b8 $str[21] = {109, 97, 116, 114, 105, 120, 91, 37, 100, 93, 91, 37, 100, 93, 32, 61, 32, 37, 102, 10};
.global .align 1 .b8 $str$1[39] = {68, 105, 115, 116, 97, 110, 99, 105, 97, 32, 116, 105, 100, 32, 37, 100, 32, 61, 32, 32, 37, 102, 32, 58, 32, 116, 111, 116, 97, 108, 32, 45, 62, 32, 37, 102, 32, 10};
.extern .shared .align 16 .b8 s_reduce_spread[];
.global .align 1 .b8 $str$2[17] = {109, 97, 116, 114, 105, 120, 91, 37, 100, 93, 32, 61, 32, 37, 102, 10};

.visible .entry _Z17cuda_print_matrixPfii(
	.param .u64 .ptr .align 1 _Z17cuda_print_matrixPfii_param_0,
	.param .u32 _Z17cuda_print_matrixPfii_param_1,
	.param .u32 _Z17cuda_print_matrixPfii_param_2
)
{
	.local .align 16 .b8 	__local_depot0[16];
	.reg .b64 	%SP;
	.reg .b64 	%SPL;
	.reg .pred 	%p<6>;
	.reg .b32 	%r<17>;
	.reg .b32 	%f<2>;
	.reg .b64 	%rd<9>;
	.reg .b64 	%fd<2>;

	mov.u64 	%SPL, __local_depot0;
	cvta.local.u64 	%SP, %SPL;
	ld.param.u64 	%rd1, [_Z17cuda_print_matrixPfii_param_0];
	ld.param.u32 	%r3, [_Z17cuda_print_matrixPfii_param_1];
	ld.param.u32 	%r4, [_Z17cuda_print_matrixPfii_param_2];
	mov.u32 	%r5, %ctaid.x;
	mov.u32 	%r6, %ntid.x;
	mov.u32 	%r7, %tid.x;
	mad.lo.s32 	%r8, %r5, %r6, %r7;
	mov.u32 	%r9, %ctaid.y;
	mov.u32 	%r10, %ntid.y;
	mov.u32 	%r11, %tid.y;
	mad.lo.s32 	%r12, %r9, %r10, %r11;
	setp.ge.s32 	%p1, %r12, %r4;
	setp.ne.s32 	%p2, %r8, 179;
	setp.lt.s32 	%p3, %r3, 180;
	or.pred  	%p4, %p2, %p3;
	or.pred  	%p5, %p4, %p1;
	@%p5 bra 	$L__BB0_2;
	add.u64 	%rd2, %SP, 0;
	add.u64 	%rd3, %SPL, 0;
	cvta.to.global.u64 	%rd4, %rd1;
	mad.lo.s32 	%r13, %r4, 179, %r12;
	mul.wide.u32 	%rd5, %r13, 4;
	add.s64 	%rd6, %rd4, %rd5;
	ld.global.f32 	%f1, [%rd6];
	cvt.f64.f32 	%fd1, %f1;
	mov.b32 	%r14, 179;
	st.local.v2.u32 	[%rd3], {%r14, %r12};
	st.local.f64 	[%rd3+8], %fd1;
	mov.u64 	%rd7, $str;
	cvta.global.u64 	%rd8, %rd7;
	{ // callseq 0, 0
	.param .b64 param0;
	st.param.b64 	[param0], %rd8;
	.param .b64 param1;
	st.param.b64 	[param1], %rd2;
	.param .b32 retval0;
	call.uni (retval0), 
	vprintf, 
	(
	param0, 
	param1
	);
	ld.param.b32 	%r15, [retval0];
	} // callseq 0
$L__BB0_2:
	ret;

}
	// .globl	_Z15d_reduce_pointsPfS_ii
.visible .entry _Z15d_reduce_pointsPfS_ii(
	.param .u64 .ptr .align 1 _Z15d_reduce_pointsPfS_ii_param_0,
	.param .u64 .ptr .align 1 _Z15d_reduce_pointsPfS_ii_param_1,
	.param .u32 _Z15d_reduce_pointsPfS_ii_param_2,
	.param .u32 _Z15d_reduce_pointsPfS_ii_param_3
)
{
	.reg .pred 	%p<44>;
	.reg .b32 	%r<203>;
	.reg .b32 	%f<90>;
	.reg .b64 	%rd<43>;
	// demoted variable
	.shared .align 4 .b8 _ZZ15d_reduce_pointsPfS_iiE10s_centroid[32768];
	ld.param.u64 	%rd3, [_Z15d_reduce_pointsPfS_ii_param_0];
	ld.param.u64 	%rd4, [_Z15d_reduce_pointsPfS_ii_param_1];
	ld.param.u32 	%r74, [_Z15d_reduce_pointsPfS_ii_param_2];
	ld.param.u32 	%r75, [_Z15d_reduce_pointsPfS_ii_param_3];
	cvta.to.global.u64 	%rd1, %rd3;
	cvta.to.global.u64 	%rd2, %rd4;
	mov.u32 	%r1, %tid.x;
	mov.u32 	%r2, %ctaid.x;
	mov.u32 	%r192, %ntid.x;
	mad.lo.s32 	%r4, %r2, %r192, %r1;
	setp.lt.s32 	%p1, %r75, 1;
	@%p1 bra 	$L__BB1_13;
	mul.lo.s32 	%r5, %r75, %r1;
	and.b32  	%r6, %r75, 15;
	setp.lt.u32 	%p2, %r75, 16;
	mov.b32 	%r182, 0;
	@%p2 bra 	$L__BB1_4;
	and.b32  	%r182, %r75, 2147483632;
	mov.b32 	%r180, 0;
$L__BB1_3:
	.pragma "nounroll";
	add.s32 	%r78, %r180, %r5;
	shl.b32 	%r79, %r78, 2;
	mov.u32 	%r80, _ZZ15d_reduce_pointsPfS_iiE10s_centroid;
	add.s32 	%r81, %r80, %r79;
	mov.b32 	%r82, 0;
	st.shared.u32 	[%r81], %r82;
	st.shared.u32 	[%r81+4], %r82;
	st.shared.u32 	[%r81+8], %r82;
	st.shared.u32 	[%r81+12], %r82;
	st.shared.u32 	[%r81+16], %r82;
	st.shared.u32 	[%r81+20], %r82;
	st.shared.u32 	[%r81+24], %r82;
	st.shared.u32 	[%r81+28], %r82;
	st.shared.u32 	[%r81+32], %r82;
	st.shared.u32 	[%r81+36], %r82;
	st.shared.u32 	[%r81+40], %r82;
	st.shared.u32 	[%r81+44], %r82;
	st.shared.u32 	[%r81+48], %r82;
	st.shared.u32 	[%r81+52], %r82;
	st.shared.u32 	[%r81+56], %r82;
	st.shared.u32 	[%r81+60], %r82;
	add.s32 	%r180, %r180, 16;
	setp.ne.s32 	%p3, %r180, %r182;
	@%p3 bra 	$L__BB1_3;
$L__BB1_4:
	setp.eq.s32 	%p4, %r6, 0;
	@%p4 bra 	$L__BB1_13;
	and.b32  	%r11, %r75, 7;
	setp.lt.u32 	%p5, %r6, 8;
	@%p5 bra 	$L__BB1_7;
	add.s32 	%r83, %r182, %r5;
	shl.b32 	%r84, %r83, 2;
	mov.u32 	%r85, _ZZ15d_reduce_pointsPfS_iiE10s_centroid;
	add.s32 	%r86, %r85, %r84;
	mov.b32 	%r87, 0;
	st.shared.u32 	[%r86], %r87;
	st.shared.u32 	[%r86+4], %r87;
	st.shared.u32 	[%r86+8], %r87;
	st.shared.u32 	[%r86+12], %r87;
	st.shared.u32 	[%r86+16], %r87;
	st.shared.u32 	[%r86+20], %r87;
	st.shared.u32 	[%r86+24], %r87;
	st.shared.u32 	[%r86+28], %r87;
	add.s32 	%r182, %r182, 8;
$L__BB1_7:
	setp.eq.s32 	%p6, %r11, 0;
	@%p6 bra 	$L__BB1_13;
	and.b32  	%r14, %r75, 3;
	setp.lt.u32 	%p7, %r11, 4;
	@%p7 bra 	$L__BB1_10;
	add.s32 	%r88, %r182, %r5;
	shl.b32 	%r89, %r88, 2;
	mov.u32 	%r90, _ZZ15d_reduce_pointsPfS_iiE10s_centroid;
	add.s32 	%r91, %r90, %r89;
	mov.b32 	%r92, 0;
	st.shared.u32 	[%r91], %r92;
	st.shared.u32 	[%r91+4], %r92;
	st.shared.u32 	[%r91+8], %r92;
	st.shared.u32 	[%r91+12], %r92;
	add.s32 	%r182, %r182, 4;
$L__BB1_10:
	setp.eq.s32 	%p8, %r14, 0;
	@%p8 bra 	$L__BB1_13;
	mov.b32 	%r185, 0;
	mov.u32 	%r96, _ZZ15d_reduce_pointsPfS_iiE10s_centroid;
$L__BB1_12:
	.pragma "nounroll";
	add.s32 	%r94, %r182, %r5;
	shl.b32 	%r95, %r94, 2;
	add.s32 	%r97, %r96, %r95;
	mov.b32 	%r98, 0;
	st.shared.u32 	[%r97], %r98;
	add.s32 	%r182, %r182, 1;
	add.s32 	%r185, %r185, 1;
	setp.ne.s32 	%p9, %r185, %r14;
	@%p9 bra 	$L__BB1_12;
$L__BB1_13:
	setp.lt.s32 	%p10, %r75, 1;
	bar.sync 	0;
	setp.ge.s32 	%p11, %r4, %r74;
	or.pred  	%p12, %p11, %p10;
	@%p12 bra 	$L__BB1_26;
	mul.lo.s32 	%r21, %r75, %r4;
	mul.lo.s32 	%r22, %r75, %r1;
	and.b32  	%r23, %r75, 15;
	setp.lt.u32 	%p13, %r75, 16;
	mov.b32 	%r188, 0;
	@%p13 bra 	$L__BB1_17;
	and.b32  	%r188, %r75, 2147483632;
	mov.b32 	%r186, 0;
$L__BB1_16:
	.pragma "nounroll";
	add.s32 	%r101, %r186, %r21;
	mul.wide.s32 	%rd5, %r101, 4;
	add.s64 	%rd6, %rd1, %rd5;
	ld.global.f32 	%f1, [%rd6];
	add.s32 	%r102, %r186, %r22;
	shl.b32 	%r103, %r102, 2;
	mov.u32 	%r104, _ZZ15d_reduce_pointsPfS_iiE10s_centroid;
	add.s32 	%r105, %r104, %r103;
	st.shared.f32 	[%r105], %f1;
	ld.global.f32 	%f2, [%rd6+4];
	st.shared.f32 	[%r105+4], %f2;
	ld.global.f32 	%f3, [%rd6+8];
	st.shared.f32 	[%r105+8], %f3;
	ld.global.f32 	%f4, [%rd6+12];
	st.shared.f32 	[%r105+12], %f4;
	ld.global.f32 	%f5, [%rd6+16];
	st.shared.f32 	[%r105+16], %f5;
	ld.global.f32 	%f6, [%rd6+20];
	st.shared.f32 	[%r105+20], %f6;
	ld.global.f32 	%f7, [%rd6+24];
	st.shared.f32 	[%r105+24], %f7;
	ld.global.f32 	%f8, [%rd6+28];
	st.shared.f32 	[%r105+28], %f8;
	ld.global.f32 	%f9, [%rd6+32];
	st.shared.f32 	[%r105+32], %f9;
	ld.global.f32 	%f10, [%rd6+36];
	st.shared.f32 	[%r105+36], %f10;
	ld.global.f32 	%f11, [%rd6+40];
	st.shared.f32 	[%r105+40], %f11;
	ld.global.f32 	%f12, [%rd6+44];
	st.shared.f32 	[%r105+44], %f12;
	ld.global.f32 	%f13, [%rd6+48];
	st.shared.f32 	[%r105+48], %f13;
	ld.global.f32 	%f14, [%rd6+52];
	st.shared.f32 	[%r105+52], %f14;
	ld.global.f32 	%f15, [%rd6+56];
	st.shared.f32 	[%r105+56], %f15;
	ld.global.f32 	%f16, [%rd6+60];
	st.shared.f32 	[%r105+60], %f16;
	add.s32 	%r186, %r186, 16;
	setp.ne.s32 	%p14, %r186, %r188;
	@%p14 bra 	$L__BB1_16;
$L__BB1_17:
	setp.eq.s32 	%p15, %r23, 0;
	@%p15 bra 	$L__BB1_26;
	and.b32  	%r28, %r75, 7;
	setp.lt.u32 	%p16, %r23, 8;
	@%p16 bra 	$L__BB1_20;
	add.s32 	%r106, %r188, %r21;
	mul.wide.s32 	%rd7, %r106, 4;
	add.s64 	%rd8, %rd1, %rd7;
	ld.global.f32 	%f17, [%rd8];
	add.s32 	%r107, %r188, %r22;
	shl.b32 	%r108, %r107, 2;
	mov.u32 	%r109, _ZZ15d_reduce_pointsPfS_iiE10s_centroid;
	add.s32 	%r110, %r109, %r108;
	st.shared.f32 	[%r110], %f17;
	ld.global.f32 	%f18, [%rd8+4];
	st.shared.f32 	[%r110+4], %f18;
	ld.global.f32 	%f19, [%rd8+8];
	st.shared.f32 	[%r110+8], %f19;
	ld.global.f32 	%f20, [%rd8+12];
	st.shared.f32 	[%r110+12], %f20;
	ld.global.f32 	%f21, [%rd8+16];
	st.shared.f32 	[%r110+16], %f21;
	ld.global.f32 	%f22, [%rd8+20];
	st.shared.f32 	[%r110+20], %f22;
	ld.global.f32 	%f23, [%rd8+24];
	st.shared.f32 	[%r110+24], %f23;
	ld.global.f32 	%f24, [%rd8+28];
	st.shared.f32 	[%r110+28], %f24;
	add.s32 	%r188, %r188, 8;
$L__BB1_20:
	setp.eq.s32 	%p17, %r28, 0;
	@%p17 bra 	$L__BB1_26;
	and.b32  	%r31, %r75, 3;
	setp.lt.u32 	%p18, %r28, 4;
	@%p18 bra 	$L__BB1_23;
	add.s32 	%r111, %r188, %r21;
	mul.wide.s32 	%rd9, %r111, 4;
	add.s64 	%rd10, %rd1, %rd9;
	ld.global.f32 	%f25, [%rd10];
	add.s32 	%r112, %r188, %r22;
	shl.b32 	%r113, %r112, 2;
	mov.u32 	%r114, _ZZ15d_reduce_pointsPfS_iiE10s_centroid;
	add.s32 	%r115, %r114, %r113;
	st.shared.f32 	[%r115], %f25;
	ld.global.f32 	%f26, [%rd10+4];
	st.shared.f32 	[%r115+4], %f26;
	ld.global.f32 	%f27, [%rd10+8];
	st.shared.f32 	[%r115+8], %f27;
	ld.global.f32 	%f28, [%rd10+12];
	st.shared.f32 	[%r115+12], %f28;
	add.s32 	%r188, %r188, 4;
$L__BB1_23:
	setp.eq.s32 	%p19, %r31, 0;
	@%p19 bra 	$L__BB1_26;
	mov.b32 	%r191, 0;
	mov.u32 	%r120, _ZZ15d_reduce_pointsPfS_iiE10s_centroid;
$L__BB1_25:
	.pragma "nounroll";
	add.s32 	%r117, %r188, %r21;
	mul.wide.s32 	%rd11, %r117, 4;
	add.s64 	%rd12, %rd1, %rd11;
	ld.global.f32 	%f29, [%rd12];
	add.s32 	%r118, %r188, %r22;
	shl.b32 	%r119, %r118, 2;
	add.s32 	%r121, %r120, %r119;
	st.shared.f32 	[%r121], %f29;
	add.s32 	%r188, %r188, 1;
	add.s32 	%r191, %r191, 1;
	setp.ne.s32 	%p20, %r191, %r31;
	@%p20 bra 	$L__BB1_25;
$L__BB1_26:
	bar.sync 	0;
	setp.lt.u32 	%p21, %r192, 2;
	@%p21 bra 	$L__BB1_41;
	mul.lo.s32 	%r38, %r75, %r1;
	and.b32  	%r39, %r75, 7;
	add.s32 	%r40, %r39, -1;
	and.b32  	%r41, %r75, 3;
	and.b32  	%r42, %r75, 2147483640;
	and.b32  	%r43, %r75, 1;
	neg.s32 	%r44, %r42;
	shl.b32 	%r122, %r38, 2;
	mov.u32 	%r123, _ZZ15d_reduce_pointsPfS_iiE10s_centroid;
	add.s32 	%r124, %r122, %r123;
	add.s32 	%r45, %r124, 16;
	shl.b32 	%r46, %r75, 2;
$L__BB1_28:
	mov.u32 	%r47, %r192;
	setp.lt.s32 	%p22, %r75, 1;
	shr.u32 	%r192, %r47, 1;
	setp.ge.u32 	%p23, %r1, %r192;
	or.pred  	%p24, %p23, %p22;
	@%p24 bra 	$L__BB1_40;
	setp.lt.u32 	%p25, %r75, 8;
	add.s32 	%r49, %r192, %r1;
	mul.lo.s32 	%r50, %r49, %r75;
	mov.b32 	%r197, 0;
	@%p25 bra 	$L__BB1_32;
	mad.lo.s32 	%r127, %r46, %r49, %r123;
	add.s32 	%r193, %r127, 16;
	mov.u32 	%r194, %r45;
	mov.u32 	%r195, %r44;
$L__BB1_31:
	.pragma "nounroll";
	ld.shared.f32 	%f30, [%r194+-16];
	ld.shared.f32 	%f31, [%r193+-16];
	add.f32 	%f32, %f30, %f31;
	st.shared.f32 	[%r194+-16], %f32;
	ld.shared.f32 	%f33, [%r194+-12];
	ld.shared.f32 	%f34, [%r193+-12];
	add.f32 	%f35, %f33, %f34;
	st.shared.f32 	[%r194+-12], %f35;
	ld.shared.f32 	%f36, [%r194+-8];
	ld.shared.f32 	%f37, [%r193+-8];
	add.f32 	%f38, %f36, %f37;
	st.shared.f32 	[%r194+-8], %f38;
	ld.shared.f32 	%f39, [%r194+-4];
	ld.shared.f32 	%f40, [%r193+-4];
	add.f32 	%f41, %f39, %f40;
	st.shared.f32 	[%r194+-4], %f41;
	ld.shared.f32 	%f42, [%r194];
	ld.shared.f32 	%f43, [%r193];
	add.f32 	%f44, %f42, %f43;
	st.shared.f32 	[%r194], %f44;
	ld.shared.f32 	%f45, [%r194+4];
	ld.shared.f32 	%f46, [%r193+4];
	add.f32 	%f47, %f45, %f46;
	st.shared.f32 	[%r194+4], %f47;
	ld.shared.f32 	%f48, [%r194+8];
	ld.shared.f32 	%f49, [%r193+8];
	add.f32 	%f50, %f48, %f49;
	st.shared.f32 	[%r194+8], %f50;
	ld.shared.f32 	%f51, [%r194+12];
	ld.shared.f32 	%f52, [%r193+12];
	add.f32 	%f53, %f51, %f52;
	st.shared.f32 	[%r194+12], %f53;
	add.s32 	%r195, %r195, 8;
	add.s32 	%r194, %r194, 32;
	add.s32 	%r193, %r193, 32;
	setp.ne.s32 	%p26, %r195, 0;
	mov.u32 	%r197, %r42;
	@%p26 bra 	$L__BB1_31;
$L__BB1_32:
	setp.eq.s32 	%p27, %r39, 0;
	@%p27 bra 	$L__BB1_40;
	setp.lt.u32 	%p28, %r40, 3;
	@%p28 bra 	$L__BB1_35;
	add.s32 	%r128, %r197, %r38;
	shl.b32 	%r129, %r128, 2;
	add.s32 	%r131, %r123, %r129;
	ld.shared.f32 	%f54, [%r131];
	add.s32 	%r132, %r197, %r50;
	shl.b32 	%r133, %r132, 2;
	add.s32 	%r134, %r123, %r133;
	ld.shared.f32 	%f55, [%r134];
	add.f32 	%f56, %f54, %f55;
	st.shared.f32 	[%r131], %f56;
	ld.shared.f32 	%f57, [%r131+4];
	ld.shared.f32 	%f58, [%r134+4];
	add.f32 	%f59, %f57, %f58;
	st.shared.f32 	[%r131+4], %f59;
	ld.shared.f32 	%f60, [%r131+8];
	ld.shared.f32 	%f61, [%r134+8];
	add.f32 	%f62, %f60, %f61;
	st.shared.f32 	[%r131+8], %f62;
	ld.shared.f32 	%f63, [%r131+12];
	ld.shared.f32 	%f64, [%r134+12];
	add.f32 	%f65, %f63, %f64;
	st.shared.f32 	[%r131+12], %f65;
	add.s32 	%r197, %r197, 4;
$L__BB1_35:
	setp.eq.s32 	%p29, %r41, 0;
	@%p29 bra 	$L__BB1_40;
	setp.eq.s32 	%p30, %r41, 1;
	@%p30 bra 	$L__BB1_38;
	add.s32 	%r135, %r197, %r38;
	shl.b32 	%r136, %r135, 2;
	add.s32 	%r138, %r123, %r136;
	ld.shared.f32 	%f66, [%r138];
	add.s32 	%r139, %r197, %r50;
	shl.b32 	%r140, %r139, 2;
	add.s32 	%r141, %r123, %r140;
	ld.shared.f32 	%f67, [%r141];
	add.f32 	%f68, %f66, %f67;
	st.shared.f32 	[%r138], %f68;
	ld.shared.f32 	%f69, [%r138+4];
	ld.shared.f32 	%f70, [%r141+4];
	add.f32 	%f71, %f69, %f70;
	st.shared.f32 	[%r138+4], %f71;
	add.s32 	%r197, %r197, 2;
$L__BB1_38:
	setp.eq.s32 	%p31, %r43, 0;
	@%p31 bra 	$L__BB1_40;
	add.s32 	%r142, %r197, %r38;
	shl.b32 	%r143, %r142, 2;
	add.s32 	%r145, %r123, %r143;
	ld.shared.f32 	%f72, [%r145];
	add.s32 	%r146, %r197, %r50;
	shl.b32 	%r147, %r146, 2;
	add.s32 	%r148, %r123, %r147;
	ld.shared.f32 	%f73, [%r148];
	add.f32 	%f74, %f72, %f73;
	st.shared.f32 	[%r145], %f74;
$L__BB1_40:
	bar.sync 	0;
	setp.gt.u32 	%p32, %r47, 3;
	@%p32 bra 	$L__BB1_28;
$L__BB1_41:
	setp.lt.s32 	%p33, %r75, 1;
	setp.ne.s32 	%p34, %r1, 0;
	or.pred  	%p35, %p34, %p33;
	@%p35 bra 	$L__BB1_53;
	mul.lo.s32 	%r63, %r75, %r2;
	add.s32 	%r150, %r75, -1;
	and.b32  	%r64, %r75, 7;
	setp.lt.u32 	%p36, %r150, 7;
	mov.b32 	%r201, 0;
	@%p36 bra 	$L__BB1_45;
	and.b32  	%r201, %r75, 2147483640;
	mov.b32 	%r199, 0;
$L__BB1_44:
	.pragma "nounroll";
	shl.b32 	%r152, %r199, 2;
	mov.u32 	%r153, _ZZ15d_reduce_pointsPfS_iiE10s_centroid;
	add.s32 	%r154, %r153, %r152;
	ld.shared.f32 	%f75, [%r154];
	add.s32 	%r155, %r199, %r63;
	mul.wide.u32 	%rd13, %r155, 4;
	add.s64 	%rd14, %rd2, %rd13;
	st.global.f32 	[%rd14], %f75;
	ld.shared.f32 	%f76, [%r154+4];
	add.s32 	%r156, %r155, 1;
	mul.wide.u32 	%rd15, %r156, 4;
	add.s64 	%rd16, %rd2, %rd15;
	st.global.f32 	[%rd16], %f76;
	ld.shared.f32 	%f77, [%r154+8];
	add.s32 	%r157, %r155, 2;
	mul.wide.u32 	%rd17, %r157, 4;
	add.s64 	%rd18, %rd2, %rd17;
	st.global.f32 	[%rd18], %f77;
	ld.shared.f32 	%f78, [%r154+12];
	add.s32 	%r158, %r155, 3;
	mul.wide.u32 	%rd19, %r158, 4;
	add.s64 	%rd20, %rd2, %rd19;
	st.global.f32 	[%rd20], %f78;
	ld.shared.f32 	%f79, [%r154+16];
	add.s32 	%r159, %r155, 4;
	mul.wide.u32 	%rd21, %r159, 4;
	add.s64 	%rd22, %rd2, %rd21;
	st.global.f32 	[%rd22], %f79;
	ld.shared.f32 	%f80, [%r154+20];
	add.s32 	%r160, %r155, 5;
	mul.wide.u32 	%rd23, %r160, 4;
	add.s64 	%rd24, %rd2, %rd23;
	st.global.f32 	[%rd24], %f80;
	ld.shared.f32 	%f81, [%r154+24];
	add.s32 	%r161, %r155, 6;
	mul.wide.u32 	%rd25, %r161, 4;
	add.s64 	%rd26, %rd2, %rd25;
	st.global.f32 	[%rd26], %f81;
	ld.shared.f32 	%f82, [%r154+28];
	add.s32 	%r162, %r155, 7;
	mul.wide.u32 	%rd27, %r162, 4;
	add.s64 	%rd28, %rd2, %rd27;
	st.global.f32 	[%rd28], %f82;
	add.s32 	%r199, %r199, 8;
	setp.ne.s32 	%p37, %r199, %r201;
	@%p37 bra 	$L__BB1_44;
$L__BB1_45:
	setp.eq.s32 	%p38, %r64, 0;
	@%p38 bra 	$L__BB1_53;
	and.b32  	%r69, %r75, 3;
	setp.lt.u32 	%p39, %r64, 4;
	@%p39 bra 	$L__BB1_48;
	shl.b32 	%r163, %r201, 2;
	mov.u32 	%r164, _ZZ15d_reduce_pointsPfS_iiE10s_centroid;
	add.s32 	%r165, %r164, %r163;
	ld.shared.f32 	%f83, [%r165];
	add.s32 	%r166, %r201, %r63;
	mul.wide.u32 	%rd29, %r166, 4;
	add.s64 	%rd30, %rd2, %rd29;
	st.global.f32 	[%rd30], %f83;
	ld.shared.f32 	%f84, [%r165+4];
	add.s32 	%r167, %r166, 1;
	mul.wide.u32 	%rd31, %r167, 4;
	add.s64 	%rd32, %rd2, %rd31;
	st.global.f32 	[%rd32], %f84;
	ld.shared.f32 	%f85, [%r165+8];
	add.s32 	%r168, %r166, 2;
	mul.wide.u32 	%rd33, %r168, 4;
	add.s64 	%rd34, %rd2, %rd33;
	st.global.f32 	[%rd34], %f85;
	ld.shared.f32 	%f86, [%r165+12];
	add.s32 	%r169, %r166, 3;
	mul.wide.u32 	%rd35, %r169, 4;
	add.s64 	%rd36, %rd2, %rd35;
	st.global.f32 	[%rd36], %f86;
	add.s32 	%r201, %r201, 4;
$L__BB1_48:
	setp.eq.s32 	%p40, %r69, 0;
	@%p40 bra 	$L__BB1_53;
	setp.eq.s32 	%p41, %r69, 1;
	@%p41 bra 	$L__BB1_51;
	shl.b32 	%r170, %r201, 2;
	mov.u32 	%r171, _ZZ15d_reduce_pointsPfS_iiE10s_centroid;
	add.s32 	%r172, %r171, %r170;
	ld.shared.f32 	%f87, [%r172];
	add.s32 	%r173, %r201, %r63;
	mul.wide.u32 	%rd37, %r173, 4;
	add.s64 	%rd38, %rd2, %rd37;
	st.global.f32 	[%rd38], %f87;
	ld.shared.f32 	%f88, [%r172+4];
	add.s32 	%r174, %r173, 1;
	mul.wide.u32 	%rd39, %r174, 4;
	add.s64 	%rd40, %rd2, %rd39;
	st.global.f32 	[%rd40], %f88;
	add.s32 	%r201, %r201, 2;
$L__BB1_51:
	and.b32  	%r175, %r75, 1;
	setp.eq.b32 	%p42, %r175, 1;
	not.pred 	%p43, %p42;
	@%p43 bra 	$L__BB1_53;
	shl.b32 	%r176, %r201, 2;
	mov.u32 	%r177, _ZZ15d_reduce_pointsPfS_iiE10s_centroid;
	add.s32 	%r178, %r177, %r176;
	ld.shared.f32 	%f89, [%r178];
	add.s32 	%r179, %r201, %r63;
	mul.wide.u32 	%rd41, %r179, 4;
	add.s64 	%rd42, %rd2, %rd41;
	st.global.f32 	[%rd42], %f89;
$L__BB1_53:
	ret;

}
	// .globl	_Z18___d_reduce_spreadPfS_S_iiii
.visible .entry _Z18___d_reduce_spreadPfS_S_iiii(
	.param .u64 .ptr .align 1 _Z18___d_reduce_spreadPfS_S_iiii_param_0,
	.param .u64 .ptr .align 1 _Z18___d_reduce_spreadPfS_S_iiii_param_1,
	.param .u64 .ptr .align 1 _Z18___d_reduce_spreadPfS_S_iiii_param_2,
	.param .u32 _Z18___d_reduce_spreadPfS_S_iiii_param_3,
	.param .u32 _Z18___d_reduce_spreadPfS_S_iiii_param_4,
	.param .u32 _Z18___d_reduce_spreadPfS_S_iiii_param_5,
	.param .u32 _Z18___d_reduce_spreadPfS_S_iiii_param_6
)
{
	.local .align 8 .b8 	__local_depot2[24];
	.reg .b64 	%SP;
	.reg .b64 	%SPL;
	.reg .pred 	%p<13>;
	.reg .b32 	%r<41>;
	.reg .b32 	%f<145>;
	.reg .b64 	%rd<35>;
	.reg .b64 	%fd<3>;
	// demoted variable
	.shared .align 4 .f32 _ZZ18___d_reduce_spreadPfS_S_iiiiE15s_reduce_spread;
	mov.u64 	%SPL, __local_depot2;
	cvta.local.u64 	%SP, %SPL;
	ld.param.u64 	%rd11, [_Z18___d_reduce_spreadPfS_S_iiii_param_0];
	ld.param.u64 	%rd12, [_Z18___d_reduce_spreadPfS_S_iiii_param_1];
	ld.param.u64 	%rd13, [_Z18___d_reduce_spreadPfS_S_iiii_param_2];
	ld.param.u32 	%r26, [_Z18___d_reduce_spreadPfS_S_iiii_param_3];
	ld.param.u32 	%r25, [_Z18___d_reduce_spreadPfS_S_iiii_param_4];
	cvta.to.global.u64 	%rd1, %rd12;
	cvta.to.global.u64 	%rd2, %rd11;
	cvta.to.global.u64 	%rd14, %rd13;
	mov.u32 	%r1, %tid.x;
	mov.u32 	%r2, %ctaid.x;
	mov.u32 	%r27, %ntid.x;
	mad.lo.s32 	%r3, %r2, %r27, %r1;
	mov.b32 	%r28, 0;
	st.shared.u32 	[_ZZ18___d_reduce_spreadPfS_S_iiiiE15s_reduce_spread], %r28;
	mul.wide.u32 	%rd15, %r2, 4;
	add.s64 	%rd3, %rd14, %rd15;
	st.global.u32 	[%rd3], %r28;
	bar.sync 	0;
	setp.ge.s32 	%p1, %r3, %r26;
	@%p1 bra 	$L__BB2_18;
	setp.lt.s32 	%p2, %r25, 1;
	mov.f32 	%f144, 0f00000000;
	@%p2 bra 	$L__BB2_14;
	mul.lo.s32 	%r4, %r25, %r3;
	and.b32  	%r5, %r25, 15;
	setp.lt.u32 	%p3, %r25, 16;
	mov.f32 	%f144, 0f00000000;
	mov.b32 	%r37, 0;
	@%p3 bra 	$L__BB2_5;
	and.b32  	%r37, %r25, 2147483632;
	neg.s32 	%r35, %r37;
	add.s64 	%rd4, %rd2, 32;
	add.s64 	%rd33, %rd1, 32;
	mov.f32 	%f144, 0f00000000;
	mov.u32 	%r34, %r4;
$L__BB2_4:
	.pragma "nounroll";
	mul.wide.s32 	%rd16, %r34, 4;
	add.s64 	%rd17, %rd4, %rd16;
	ld.global.f32 	%f20, [%rd17+-32];
	ld.global.f32 	%f21, [%rd33+-32];
	sub.f32 	%f22, %f20, %f21;
	fma.rn.f32 	%f23, %f22, %f22, %f144;
	ld.global.f32 	%f24, [%rd17+-28];
	ld.global.f32 	%f25, [%rd33+-28];
	sub.f32 	%f26, %f24, %f25;
	fma.rn.f32 	%f27, %f26, %f26, %f23;
	ld.global.f32 	%f28, [%rd17+-24];
	ld.global.f32 	%f29, [%rd33+-24];
	sub.f32 	%f30, %f28, %f29;
	fma.rn.f32 	%f31, %f30, %f30, %f27;
	ld.global.f32 	%f32, [%rd17+-20];
	ld.global.f32 	%f33, [%rd33+-20];
	sub.f32 	%f34, %f32, %f33;
	fma.rn.f32 	%f35, %f34, %f34, %f31;
	ld.global.f32 	%f36, [%rd17+-16];
	ld.global.f32 	%f37, [%rd33+-16];
	sub.f32 	%f38, %f36, %f37;
	fma.rn.f32 	%f39, %f38, %f38, %f35;
	ld.global.f32 	%f40, [%rd17+-12];
	ld.global.f32 	%f41, [%rd33+-12];
	sub.f32 	%f42, %f40, %f41;
	fma.rn.f32 	%f43, %f42, %f42, %f39;
	ld.global.f32 	%f44, [%rd17+-8];
	ld.global.f32 	%f45, [%rd33+-8];
	sub.f32 	%f46, %f44, %f45;
	fma.rn.f32 	%f47, %f46, %f46, %f43;
	ld.global.f32 	%f48, [%rd17+-4];
	ld.global.f32 	%f49, [%rd33+-4];
	sub.f32 	%f50, %f48, %f49;
	fma.rn.f32 	%f51, %f50, %f50, %f47;
	ld.global.f32 	%f52, [%rd17];
	ld.global.f32 	%f53, [%rd33];
	sub.f32 	%f54, %f52, %f53;
	fma.rn.f32 	%f55, %f54, %f54, %f51;
	ld.global.f32 	%f56, [%rd17+4];
	ld.global.f32 	%f57, [%rd33+4];
	sub.f32 	%f58, %f56, %f57;
	fma.rn.f32 	%f59, %f58, %f58, %f55;
	ld.global.f32 	%f60, [%rd17+8];
	ld.global.f32 	%f61, [%rd33+8];
	sub.f32 	%f62, %f60, %f61;
	fma.rn.f32 	%f63, %f62, %f62, %f59;
	ld.global.f32 	%f64, [%rd17+12];
	ld.global.f32 	%f65, [%rd33+12];
	sub.f32 	%f66, %f64, %f65;
	fma.rn.f32 	%f67, %f66, %f66, %f63;
	ld.global.f32 	%f68, [%rd17+16];
	ld.global.f32 	%f69, [%rd33+16];
	sub.f32 	%f70, %f68, %f69;
	fma.rn.f32 	%f71, %f70, %f70, %f67;
	ld.global.f32 	%f72, [%rd17+20];
	ld.global.f32 	%f73, [%rd33+20];
	sub.f32 	%f74, %f72, %f73;
	fma.rn.f32 	%f75, %f74, %f74, %f71;
	ld.global.f32 	%f76, [%rd17+24];
	ld.global.f32 	%f77, [%rd33+24];
	sub.f32 	%f78, %f76, %f77;
	fma.rn.f32 	%f79, %f78, %f78, %f75;
	ld.global.f32 	%f80, [%rd17+28];
	ld.global.f32 	%f81, [%rd33+28];
	sub.f32 	%f82, %f80, %f81;
	fma.rn.f32 	%f144, %f82, %f82, %f79;
	add.s32 	%r35, %r35, 16;
	add.s32 	%r34, %r34, 16;
	add.s64 	%rd33, %rd33, 64;
	setp.ne.s32 	%p4, %r35, 0;
	@%p4 bra 	$L__BB2_4;
$L__BB2_5:
	setp.eq.s32 	%p5, %r5, 0;
	@%p5 bra 	$L__BB2_14;
	and.b32  	%r13, %r25, 7;
	setp.lt.u32 	%p6, %r5, 8;
	@%p6 bra 	$L__BB2_8;
	add.s32 	%r30, %r37, %r4;
	mul.wide.s32 	%rd18, %r30, 4;
	add.s64 	%rd19, %rd2, %rd18;
	ld.global.f32 	%f84, [%rd19];
	mul.wide.u32 	%rd20, %r37, 4;
	add.s64 	%rd21, %rd1, %rd20;
	ld.global.f32 	%f85, [%rd21];
	sub.f32 	%f86, %f84, %f85;
	fma.rn.f32 	%f87, %f86, %f86, %f144;
	ld.global.f32 	%f88, [%rd19+4];
	ld.global.f32 	%f89, [%rd21+4];
	sub.f32 	%f90, %f88, %f89;
	fma.rn.f32 	%f91, %f90, %f90, %f87;
	ld.global.f32 	%f92, [%rd19+8];
	ld.global.f32 	%f93, [%rd21+8];
	sub.f32 	%f94, %f92, %f93;
	fma.rn.f32 	%f95, %f94, %f94, %f91;
	ld.global.f32 	%f96, [%rd19+12];
	ld.global.f32 	%f97, [%rd21+12];
	sub.f32 	%f98, %f96, %f97;
	fma.rn.f32 	%f99, %f98, %f98, %f95;
	ld.global.f32 	%f100, [%rd19+16];
	ld.global.f32 	%f101, [%rd21+16];
	sub.f32 	%f102, %f100, %f101;
	fma.rn.f32 	%f103, %f102, %f102, %f99;
	ld.global.f32 	%f104, [%rd19+20];
	ld.global.f32 	%f105, [%rd21+20];
	sub.f32 	%f106, %f104, %f105;
	fma.rn.f32 	%f107, %f106, %f106, %f103;
	ld.global.f32 	%f108, [%rd19+24];
	ld.global.f32 	%f109, [%rd21+24];
	sub.f32 	%f110, %f108, %f109;
	fma.rn.f32 	%f111, %f110, %f110, %f107;
	ld.global.f32 	%f112, [%rd19+28];
	ld.global.f32 	%f113, [%rd21+28];
	sub.f32 	%f114, %f112, %f113;
	fma.rn.f32 	%f144, %f114, %f114, %f111;
	add.s32 	%r37, %r37, 8;
$L__BB2_8:
	setp.eq.s32 	%p7, %r13, 0;
	@%p7 bra 	$L__BB2_14;
	and.b32  	%r16, %r25, 3;
	setp.lt.u32 	%p8, %r13, 4;
	@%p8 bra 	$L__BB2_11;
	add.s32 	%r31, %r37, %r4;
	mul.wide.s32 	%rd22, %r31, 4;
	add.s64 	%rd23, %rd2, %rd22;
	ld.global.f32 	%f116, [%rd23];
	mul.wide.u32 	%rd24, %r37, 4;
	add.s64 	%rd25, %rd1, %rd24;
	ld.global.f32 	%f117, [%rd25];
	sub.f32 	%f118, %f116, %f117;
	fma.rn.f32 	%f119, %f118, %f118, %f144;
	ld.global.f32 	%f120, [%rd23+4];
	ld.global.f32 	%f121, [%rd25+4];
	sub.f32 	%f122, %f120, %f121;
	fma.rn.f32 	%f123, %f122, %f122, %f119;
	ld.global.f32 	%f124, [%rd23+8];
	ld.global.f32 	%f125, [%rd25+8];
	sub.f32 	%f126, %f124, %f125;
	fma.rn.f32 	%f127, %f126, %f126, %f123;
	ld.global.f32 	%f128, [%rd23+12];
	ld.global.f32 	%f129, [%rd25+12];
	sub.f32 	%f130, %f128, %f129;
	fma.rn.f32 	%f144, %f130, %f130, %f127;
	add.s32 	%r37, %r37, 4;
$L__BB2_11:
	setp.eq.s32 	%p9, %r16, 0;
	@%p9 bra 	$L__BB2_14;
	mul.wide.u32 	%rd26, %r37, 4;
	add.s64 	%rd34, %rd1, %rd26;
	add.s32 	%r40, %r37, %r4;
	neg.s32 	%r39, %r16;
$L__BB2_13:
	.pragma "nounroll";
	mul.wide.s32 	%rd27, %r40, 4;
	add.s64 	%rd28, %rd2, %rd27;
	ld.global.f32 	%f131, [%rd28];
	ld.global.f32 	%f132, [%rd34];
	sub.f32 	%f133, %f131, %f132;
	fma.rn.f32 	%f144, %f133, %f133, %f144;
	add.s64 	%rd34, %rd34, 4;
	add.s32 	%r40, %r40, 1;
	add.s32 	%r39, %r39, 1;
	setp.ne.s32 	%p10, %r39, 0;
	@%p10 bra 	$L__BB2_13;
$L__BB2_14:
	sqrt.rn.f32 	%f14, %f144;
	ld.shared.f32 	%f134, [_ZZ18___d_reduce_spreadPfS_S_iiiiE15s_reduce_spread];
	add.f32 	%f15, %f14, %f134;
	st.shared.f32 	[_ZZ18___d_reduce_spreadPfS_S_iiiiE15s_reduce_spread], %f15;
	setp.ne.s32 	%p11, %r2, 0;
	@%p11 bra 	$L__BB2_16;
	add.u64 	%rd29, %SP, 0;
	add.u64 	%rd30, %SPL, 0;
	cvt.f64.f32 	%fd1, %f14;
	cvt.f64.f32 	%fd2, %f15;
	st.local.u32 	[%rd30], %r1;
	st.local.f64 	[%rd30+8], %fd1;
	st.local.f64 	[%rd30+16], %fd2;
	mov.u64 	%rd31, $str$1;
	cvta.global.u64 	%rd32, %rd31;
	{ // callseq 1, 0
	.param .b64 param0;
	st.param.b64 	[param0], %rd32;
	.param .b64 param1;
	st.param.b64 	[param1], %rd29;
	.param .b32 retval0;
	call.uni (retval0), 
	vprintf, 
	(
	param0, 
	param1
	);
	ld.param.b32 	%r32, [retval0];
	} // callseq 1
$L__BB2_16:
	bar.sync 	0;
	setp.ne.s32 	%p12, %r1, 0;
	@%p12 bra 	$L__BB2_18;
	ld.shared.f32 	%f135, [_ZZ18___d_reduce_spreadPfS_S_iiiiE15s_reduce_spread];
	st.global.f32 	[%rd3], %f135;
$L__BB2_18:
	ret;

}
	// .globl	_Z15d_reduce_spreadPfS_S_iiii
.visible .entry _Z15d_reduce_spreadPfS_S_iiii(
	.param .u64 .ptr .align 1 _Z15d_reduce_spreadPfS_S_iiii_param_0,
	.param .u64 .ptr .align 1 _Z15d_reduce_spreadPfS_S_iiii_param_1,
	.param .u64 .ptr .align 1 _Z15d_reduce_spreadPfS_S_iiii_param_2,
	.param .u32 _Z15d_reduce_spreadPfS_S_iiii_param_3,
	.param .u32 _Z15d_reduce_spreadPfS_S_iiii_param_4,
	.param .u32 _Z15d_reduce_spreadPfS_S_iiii_param_5,
	.param .u32 _Z15d_reduce_spreadPfS_S_iiii_param_6
)
{
	.reg .pred 	%p<15>;
	.reg .b32 	%r<47>;
	.reg .b32 	%f<146>;
	.reg .b64 	%rd<31>;

	ld.param.u64 	%rd11, [_Z15d_reduce_spreadPfS_S_iiii_param_0];
	ld.param.u64 	%rd12, [_Z15d_reduce_spreadPfS_S_iiii_param_1];
	ld.param.u64 	%rd10, [_Z15d_reduce_spreadPfS_S_iiii_param_2];
	ld.param.u32 	%r30, [_Z15d_reduce_spreadPfS_S_iiii_param_3];
	ld.param.u32 	%r29, [_Z15d_reduce_spreadPfS_S_iiii_param_4];
	cvta.to.global.u64 	%rd1, %rd12;
	cvta.to.global.u64 	%rd2, %rd11;
	mov.u32 	%r1, %tid.x;
	mov.u32 	%r2, %ctaid.x;
	mov.u32 	%r46, %ntid.x;
	mad.lo.s32 	%r4, %r2, %r46, %r1;
	shl.b32 	%r31, %r1, 2;
	mov.u32 	%r32, s_reduce_spread;
	add.s32 	%r5, %r32, %r31;
	mov.b32 	%r33, 0;
	st.shared.u32 	[%r5], %r33;
	bar.sync 	0;
	setp.ge.s32 	%p1, %r4, %r30;
	@%p1 bra 	$L__BB3_15;
	setp.lt.s32 	%p2, %r29, 1;
	mov.f32 	%f145, 0f00000000;
	@%p2 bra 	$L__BB3_14;
	mul.lo.s32 	%r6, %r29, %r4;
	and.b32  	%r7, %r29, 15;
	setp.lt.u32 	%p3, %r29, 16;
	mov.f32 	%f145, 0f00000000;
	mov.b32 	%r42, 0;
	@%p3 bra 	$L__BB3_5;
	and.b32  	%r42, %r29, 2147483632;
	neg.s32 	%r40, %r42;
	add.s64 	%rd3, %rd2, 32;
	add.s64 	%rd29, %rd1, 32;
	mov.f32 	%f145, 0f00000000;
	mov.u32 	%r39, %r6;
$L__BB3_4:
	.pragma "nounroll";
	mul.wide.s32 	%rd13, %r39, 4;
	add.s64 	%rd14, %rd3, %rd13;
	ld.global.f32 	%f18, [%rd14+-32];
	ld.global.f32 	%f19, [%rd29+-32];
	sub.f32 	%f20, %f18, %f19;
	fma.rn.f32 	%f21, %f20, %f20, %f145;
	ld.global.f32 	%f22, [%rd14+-28];
	ld.global.f32 	%f23, [%rd29+-28];
	sub.f32 	%f24, %f22, %f23;
	fma.rn.f32 	%f25, %f24, %f24, %f21;
	ld.global.f32 	%f26, [%rd14+-24];
	ld.global.f32 	%f27, [%rd29+-24];
	sub.f32 	%f28, %f26, %f27;
	fma.rn.f32 	%f29, %f28, %f28, %f25;
	ld.global.f32 	%f30, [%rd14+-20];
	ld.global.f32 	%f31, [%rd29+-20];
	sub.f32 	%f32, %f30, %f31;
	fma.rn.f32 	%f33, %f32, %f32, %f29;
	ld.global.f32 	%f34, [%rd14+-16];
	ld.global.f32 	%f35, [%rd29+-16];
	sub.f32 	%f36, %f34, %f35;
	fma.rn.f32 	%f37, %f36, %f36, %f33;
	ld.global.f32 	%f38, [%rd14+-12];
	ld.global.f32 	%f39, [%rd29+-12];
	sub.f32 	%f40, %f38, %f39;
	fma.rn.f32 	%f41, %f40, %f40, %f37;
	ld.global.f32 	%f42, [%rd14+-8];
	ld.global.f32 	%f43, [%rd29+-8];
	sub.f32 	%f44, %f42, %f43;
	fma.rn.f32 	%f45, %f44, %f44, %f41;
	ld.global.f32 	%f46, [%rd14+-4];
	ld.global.f32 	%f47, [%rd29+-4];
	sub.f32 	%f48, %f46, %f47;
	fma.rn.f32 	%f49, %f48, %f48, %f45;
	ld.global.f32 	%f50, [%rd14];
	ld.global.f32 	%f51, [%rd29];
	sub.f32 	%f52, %f50, %f51;
	fma.rn.f32 	%f53, %f52, %f52, %f49;
	ld.global.f32 	%f54, [%rd14+4];
	ld.global.f32 	%f55, [%rd29+4];
	sub.f32 	%f56, %f54, %f55;
	fma.rn.f32 	%f57, %f56, %f56, %f53;
	ld.global.f32 	%f58, [%rd14+8];
	ld.global.f32 	%f59, [%rd29+8];
	sub.f32 	%f60, %f58, %f59;
	fma.rn.f32 	%f61, %f60, %f60, %f57;
	ld.global.f32 	%f62, [%rd14+12];
	ld.global.f32 	%f63, [%rd29+12];
	sub.f32 	%f64, %f62, %f63;
	fma.rn.f32 	%f65, %f64, %f64, %f61;
	ld.global.f32 	%f66, [%rd14+16];
	ld.global.f32 	%f67, [%rd29+16];
	sub.f32 	%f68, %f66, %f67;
	fma.rn.f32 	%f69, %f68, %f68, %f65;
	ld.global.f32 	%f70, [%rd14+20];
	ld.global.f32 	%f71, [%rd29+20];
	sub.f32 	%f72, %f70, %f71;
	fma.rn.f32 	%f73, %f72, %f72, %f69;
	ld.global.f32 	%f74, [%rd14+24];
	ld.global.f32 	%f75, [%rd29+24];
	sub.f32 	%f76, %f74, %f75;
	fma.rn.f32 	%f77, %f76, %f76, %f73;
	ld.global.f32 	%f78, [%rd14+28];
	ld.global.f32 	%f79, [%rd29+28];
	sub.f32 	%f80, %f78, %f79;
	fma.rn.f32 	%f145, %f80, %f80, %f77;
	add.s32 	%r40, %r40, 16;
	add.s32 	%r39, %r39, 16;
	add.s64 	%rd29, %rd29, 64;
	setp.ne.s32 	%p4, %r40, 0;
	@%p4 bra 	$L__BB3_4;
$L__BB3_5:
	setp.eq.s32 	%p5, %r7, 0;
	@%p5 bra 	$L__BB3_14;
	and.b32  	%r15, %r29, 7;
	setp.lt.u32 	%p6, %r7, 8;
	@%p6 bra 	$L__BB3_8;
	add.s32 	%r35, %r42, %r6;
	mul.wide.s32 	%rd15, %r35, 4;
	add.s64 	%rd16, %rd2, %rd15;
	ld.global.f32 	%f82, [%rd16];
	mul.wide.u32 	%rd17, %r42, 4;
	add.s64 	%rd18, %rd1, %rd17;
	ld.global.f32 	%f83, [%rd18];
	sub.f32 	%f84, %f82, %f83;
	fma.rn.f32 	%f85, %f84, %f84, %f145;
	ld.global.f32 	%f86, [%rd16+4];
	ld.global.f32 	%f87, [%rd18+4];
	sub.f32 	%f88, %f86, %f87;
	fma.rn.f32 	%f89, %f88, %f88, %f85;
	ld.global.f32 	%f90, [%rd16+8];
	ld.global.f32 	%f91, [%rd18+8];
	sub.f32 	%f92, %f90, %f91;
	fma.rn.f32 	%f93, %f92, %f92, %f89;
	ld.global.f32 	%f94, [%rd16+12];
	ld.global.f32 	%f95, [%rd18+12];
	sub.f32 	%f96, %f94, %f95;
	fma.rn.f32 	%f97, %f96, %f96, %f93;
	ld.global.f32 	%f98, [%rd16+16];
	ld.global.f32 	%f99, [%rd18+16];
	sub.f32 	%f100, %f98, %f99;
	fma.rn.f32 	%f101, %f100, %f100, %f97;
	ld.global.f32 	%f102, [%rd16+20];
	ld.global.f32 	%f103, [%rd18+20];
	sub.f32 	%f104, %f102, %f103;
	fma.rn.f32 	%f105, %f104, %f104, %f101;
	ld.global.f32 	%f106, [%rd16+24];
	ld.global.f32 	%f107, [%rd18+24];
	sub.f32 	%f108, %f106, %f107;
	fma.rn.f32 	%f109, %f108, %f108, %f105;
	ld.global.f32 	%f110, [%rd16+28];
	ld.global.f32 	%f111, [%rd18+28];
	sub.f32 	%f112, %f110, %f111;
	fma.rn.f32 	%f145, %f112, %f112, %f109;
	add.s32 	%r42, %r42, 8;
$L__BB3_8:
	setp.eq.s32 	%p7, %r15, 0;
	@%p7 bra 	$L__BB3_14;
	and.b32  	%r18, %r29, 3;
	setp.lt.u32 	%p8, %r15, 4;
	@%p8 bra 	$L__BB3_11;
	add.s32 	%r36, %r42, %r6;
	mul.wide.s32 	%rd19, %r36, 4;
	add.s64 	%rd20, %rd2, %rd19;
	ld.global.f32 	%f114, [%rd20];
	mul.wide.u32 	%rd21, %r42, 4;
	add.s64 	%rd22, %rd1, %rd21;
	ld.global.f32 	%f115, [%rd22];
	sub.f32 	%f116, %f114, %f115;
	fma.rn.f32 	%f117, %f116, %f116, %f145;
	ld.global.f32 	%f118, [%rd20+4];
	ld.global.f32 	%f119, [%rd22+4];
	sub.f32 	%f120, %f118, %f119;
	fma.rn.f32 	%f121, %f120, %f120, %f117;
	ld.global.f32 	%f122, [%rd20+8];
	ld.global.f32 	%f123, [%rd22+8];
	sub.f32 	%f124, %f122, %f123;
	fma.rn.f32 	%f125, %f124, %f124, %f121;
	ld.global.f32 	%f126, [%rd20+12];
	ld.global.f32 	%f127, [%rd22+12];
	sub.f32 	%f128, %f126, %f127;
	fma.rn.f32 	%f145, %f128, %f128, %f125;
	add.s32 	%r42, %r42, 4;
$L__BB3_11:
	setp.eq.s32 	%p9, %r18, 0;
	@%p9 bra 	$L__BB3_14;
	mul.wide.u32 	%rd23, %r42, 4;
	add.s64 	%rd30, %rd1, %rd23;
	add.s32 	%r45, %r42, %r6;
	neg.s32 	%r44, %r18;
$L__BB3_13:
	.pragma "nounroll";
	mul.wide.s32 	%rd24, %r45, 4;
	add.s64 	%rd25, %rd2, %rd24;
	ld.global.f32 	%f129, [%rd25];
	ld.global.f32 	%f130, [%rd30];
	sub.f32 	%f131, %f129, %f130;
	fma.rn.f32 	%f145, %f131, %f131, %f145;
	add.s64 	%rd30, %rd30, 4;
	add.s32 	%r45, %r45, 1;
	add.s32 	%r44, %r44, 1;
	setp.ne.s32 	%p10, %r44, 0;
	@%p10 bra 	$L__BB3_13;
$L__BB3_14:
	sqrt.rn.f32 	%f132, %f145;
	st.shared.f32 	[%r5], %f132;
$L__BB3_15:
	bar.sync 	0;
	setp.lt.u32 	%p11, %r46, 2;
	@%p11 bra 	$L__BB3_19;
$L__BB3_16:
	shr.u32 	%r28, %r46, 1;
	setp.ge.u32 	%p12, %r1, %r28;
	@%p12 bra 	$L__BB3_18;
	shl.b32 	%r37, %r28, 2;
	add.s32 	%r38, %r5, %r37;
	ld.shared.f32 	%f133, [%r38];
	ld.shared.f32 	%f134, [%r5];
	add.f32 	%f135, %f133, %f134;
	st.shared.f32 	[%r5], %f135;
$L__BB3_18:
	bar.sync 	0;
	setp.gt.u32 	%p13, %r46, 3;
	mov.u32 	%r46, %r28;
	@%p13 bra 	$L__BB3_16;
$L__BB3_19:
	setp.ne.s32 	%p14, %r1, 0;
	@%p14 bra 	$L__BB3_21;
	ld.shared.f32 	%f136, [s_reduce_spread];
	cvta.to.global.u64 	%rd26, %rd10;
	mul.wide.u32 	%rd27, %r2, 4;
	add.s64 	%rd28, %rd26, %rd27;
	st.global.f32 	[%rd28], %f136;
$L__BB3_21:
	ret;

}
	// .globl	_Z17cuda_print_vectorPfi
.visible .entry _Z17cuda_print_vectorPfi(
	.param .u64 .ptr .align 1 _Z17cuda_print_vectorPfi_param_0,
	.param .u32 _Z17cuda_print_vectorPfi_param_1
)
{
	.local .align 16 .b8 	__local_depot4[16];
	.reg .b64 	%SP;
	.reg .b64 	%SPL;
	.reg .pred 	%p<2>;
	.reg .b32 	%r<8>;
	.reg .b32 	%f<2>;
	.reg .b64 	%rd<9>;
	.reg .b64 	%fd<2>;

	mov.u64 	%SPL, __local_depot4;
	cvta.local.u64 	%SP, %SPL;
	ld.param.u64 	%rd1, [_Z17cuda_print_vectorPfi_param_0];
	ld.param.u32 	%r2, [_Z17cuda_print_vectorPfi_param_1];
	mov.u32 	%r3, %ctaid.x;
	mov.u32 	%r4, %ntid.x;
	mov.u32 	%r5, %tid.x;
	mad.lo.s32 	%r1, %r3, %r4, %r5;
	setp.ge.s32 	%p1, %r1, %r2;
	@%p1 bra 	$L__BB4_2;
	add.u64 	%rd2, %SP, 0;
	add.u64 	%rd3, %SPL, 0;
	cvta.to.global.u64 	%rd4, %rd1;
	mul.wide.s32 	%rd5, %r1, 4;
	add.s64 	%rd6, %rd4, %rd5;
	ld.global.f32 	%f1, [%rd6];
	cvt.f64.f32 	%fd1, %f1;
	st.local.u32 	[%rd3], %r1;
	st.local.f64 	[%rd3+8], %fd1;
	mov.u64 	%rd7, $str$2;
	cvta.global.u64 	%rd8, %rd7;
	{ // callseq 2, 0
	.param .b64 param0;
	st.param.b64 	[param0], %rd8;
	.param .b64 param1;
	st.param.b64 	[param1], %rd2;
	.param .b32 retval0;
	call.uni (retval0), 
	vprintf, 
	(
	param0, 
	param1
	);
	ld.param.b32 	%r6, [retval0];
	} // callseq 2
$L__BB4_2:
	ret;

}


// ===== COMPILED SASS (sm_100) =====

	.target	sm_100

	.elftype	@"ET_EXEC"


//--------------------- .note.nv.tkinfo           --------------------------
	.section	.note.nv.tkinfo,"",@"SHT_NOTE"
	.sectionflags	@"SHF_NOTE_NV_TKINFO"
	.tkinfo
        /*0018*/ 	.word	0x00000002
        /*0030*/ 	.string	""
        /*0030*/ 	.string	"ptxas"
        /*0030*/ 	.string	"Cuda compilation tools, release 13.0, V13.0.88"
        /*0030*/ 	.string	"Build cuda_13.0.r13.0/compiler.36424714_0"
        /*0030*/ 	.string	"-arch sm_100 -m 64 "



//--------------------- .note.nv.cuinfo           --------------------------
	.section	.note.nv.cuinfo,"",@"SHT_NOTE"
	.sectionflags	@"SHF_NOTE_NV_CUINFO"
        /*0018*/ 	.short	0x0002
        /*001a*/ 	.short	0x0064
        /*001c*/ 	.short	0x0082
	.zero		2


//--------------------- .nv.info                  --------------------------
	.section	.nv.info,"",@"SHT_CUDA_INFO"
	.align	4


	//----- nvinfo : EIATTR_REGCOUNT
	.align		4
        /*0000*/ 	.byte	0x04, 0x2f
        /*0002*/ 	.short	(.L_4 - .L_3)
	.align		4
.L_3:
        /*0004*/ 	.word	index@(_Z17cuda_print_matrixPfii)
        /*0008*/ 	.word	0x00000018


	//----- nvinfo : EIATTR_FRAME_SIZE
	.align		4
.L_4:
        /*000c*/ 	.byte	0x04, 0x11
        /*000e*/ 	.short	(.L_6 - .L_5)
	.align		4
.L_5:
        /*0010*/ 	.word	index@(_Z17cuda_print_matrixPfii)
        /*0014*/ 	.word	0x00000010


	//----- nvinfo : EIATTR_REGCOUNT
	.align		4
.L_6:
        /*0018*/ 	.byte	0x04, 0x2f
        /*001a*/ 	.short	(.L_8 - .L_7)
	.align		4
.L_7:
        /*001c*/ 	.word	index@(_Z15d_reduce_pointsPfS_ii)
        /*0020*/ 	.word	0x00000020


	//----- nvinfo : EIATTR_FRAME_SIZE
	.align		4
.L_8:
        /*0024*/ 	.byte	0x04, 0x11
        /*0026*/ 	.short	(.L_10 - .L_9)
	.align		4
.L_9:
        /*0028*/ 	.word	index@(_Z15d_reduce_pointsPfS_ii)
        /*002c*/ 	.word	0x00000000


	//----- nvinfo : EIATTR_REGCOUNT
	.align		4
.L_10:
        /*0030*/ 	.byte	0x04, 0x2f
        /*0032*/ 	.short	(.L_12 - .L_11)
	.align		4
.L_11:
        /*0034*/ 	.word	index@(_Z18___d_reduce_spreadPfS_S_iiii)
        /*0038*/ 	.word	0x00000020


	//----- nvinfo : EIATTR_FRAME_SIZE
	.align		4
.L_12:
        /*003c*/ 	.byte	0x04, 0x11
        /*003e*/ 	.short	(.L_14 - .L_13)
	.align		4
.L_13:
        /*0040*/ 	.word	index@($__internal_1_$__cuda_sm20_sqrt_rn_f32_slowpath)
        /*0044*/ 	.word	0x00000018


	//----- nvinfo : EIATTR_FRAME_SIZE
	.align		4
.L_14:
        /*0048*/ 	.byte	0x04, 0x11
        /*004a*/ 	.short	(.L_16 - .L_15)
	.align		4
.L_15:
        /*004c*/ 	.word	index@(_Z18___d_reduce_spreadPfS_S_iiii)
        /*0050*/ 	.word	0x00000018


	//----- nvinfo : EIATTR_REGCOUNT
	.align		4
.L_16:
        /*0054*/ 	.byte	0x04, 0x2f
        /*0056*/ 	.short	(.L_18 - .L_17)
	.align		4
.L_17:
        /*0058*/ 	.word	index@(_Z15d_reduce_spreadPfS_S_iiii)
        /*005c*/ 	.word	0x0000001f


	//----- nvinfo : EIATTR_FRAME_SIZE
	.align		4
.L_18:
        /*0060*/ 	.byte	0x04, 0x11
        /*0062*/ 	.short	(.L_20 - .L_19)
	.align		4
.L_19:
        /*0064*/ 	.word	index@($__internal_0_$__cuda_sm20_sqrt_rn_f32_slowpath)
        /*0068*/ 	.word	0x00000000


	//----- nvinfo : EIATTR_FRAME_SIZE
	.align		4
.L_20:
        /*006c*/ 	.byte	0x04, 0x11
        /*006e*/ 	.short	(.L_22 - .L_21)
	.align		4
.L_21:
        /*0070*/ 	.word	index@(_Z15d_reduce_spreadPfS_S_iiii)
        /*0074*/ 	.word	0x00000000


	//----- nvinfo : EIATTR_REGCOUNT
	.align		4
.L_22:
        /*0078*/ 	.byte	0x04, 0x2f
        /*007a*/ 	.short	(.L_24 - .L_23)
	.align		4
.L_23:
        /*007c*/ 	.word	index@(_Z17cuda_print_vectorPfi)
        /*0080*/ 	.word	0x00000018


	//----- nvinfo : EIATTR_FRAME_SIZE
	.align		4
.L_24:
        /*0084*/ 	.byte	0x04, 0x11
        /*0086*/ 	.short	(.L_26 - .L_25)
	.align		4
.L_25:
        /*0088*/ 	.word	index@(_Z17cuda_print_vectorPfi)
        /*008c*/ 	.word	0x00000010


	//----- nvinfo : EIATTR_MIN_STACK_SIZE
	.align		4
.L_26:
        /*0090*/ 	.byte	0x04, 0x12
        /*0092*/ 	.short	(.L_28 - .L_27)
	.align		4
.L_27:
        /*0094*/ 	.word	index@(_Z17cuda_print_vectorPfi)
        /*0098*/ 	.word	0x00000010


	//----- nvinfo : EIATTR_MIN_STACK_SIZE
	.align		4
.L_28:
        /*009c*/ 	.byte	0x04, 0x12
        /*009e*/ 	.short	(.L_30 - .L_29)
	.align		4
.L_29:
        /*00a0*/ 	.word	index@(_Z15d_reduce_spreadPfS_S_iiii)
        /*00a4*/ 	.word	0x00000000


	//----- nvinfo : EIATTR_MIN_STACK_SIZE
	.align		4
.L_30:
        /*00a8*/ 	.byte	0x04, 0x12
        /*00aa*/ 	.short	(.L_32 - .L_31)
	.align		4
.L_31:
        /*00ac*/ 	.word	index@(_Z18___d_reduce_spreadPfS_S_iiii)
        /*00b0*/ 	.word	0x00000018


	//----- nvinfo : EIATTR_MIN_STACK_SIZE
	.align		4
.L_32:
        /*00b4*/ 	.byte	0x04, 0x12
        /*00b6*/ 	.short	(.L_34 - .L_33)
	.align		4
.L_33:
        /*00b8*/ 	.word	index@(_Z15d_reduce_pointsPfS_ii)
        /*00bc*/ 	.word	0x00000000


	//----- nvinfo : EIATTR_MIN_STACK_SIZE
	.align		4
.L_34:
        /*00c0*/ 	.byte	0x04, 0x12
        /*00c2*/ 	.short	(.L_36 - .L_35)
	.align		4
.L_35:
        /*00c4*/ 	.word	index@(_Z17cuda_print_matrixPfii)
        /*00c8*/ 	.word	0x00000010
.L_36:


//--------------------- .nv.compat                --------------------------
	.section	.nv.compat,"",@"SHT_CUDA_COMPAT_INFO"
	.align	4
        /*0000*/ 	.byte	0x02, 0x09, 0x00, 0x00, 0x02, 0x02, 0x01, 0x00, 0x02, 0x05, 0x05, 0x00, 0x03, 0x07, 0x01, 0x01
        /*0010*/ 	.byte	0x02, 0x03, 0x00, 0x00, 0x02, 0x06, 0x01, 0x00, 0x04, 0x0b, 0x08, 0x00, 0x01, 0x00, 0x00, 0x00
        /*0020*/ 	.byte	0x00, 0x00, 0x00, 0x00


//--------------------- .nv.info._Z17cuda_print_vectorPfi --------------------------
	.section	.nv.info._Z17cuda_print_vectorPfi,"",@"SHT_CUDA_INFO"
	.sectionflags	@""
	.align	4


	//----- nvinfo : EIATTR_CUDA_API_VERSION
	.align		4
        /*0000*/ 	.byte	0x04, 0x37
        /*0002*/ 	.short	(.L_38 - .L_37)
.L_37:
        /*0004*/ 	.word	0x00000082


	//----- nvinfo : EIATTR_KPARAM_INFO
	.align		4
.L_38:
        /*0008*/ 	.byte	0x04, 0x17
        /*000a*/ 	.short	(.L_40 - .L_39)
.L_39:
        /*000c*/ 	.word	0x00000000
        /*0010*/ 	.short	0x0001
        /*0012*/ 	.short	0x0008
        /*0014*/ 	.byte	0x00, 0xf0, 0x11, 0x00


	//----- nvinfo : EIATTR_KPARAM_INFO
	.align		4
.L_40:
        /*0018*/ 	.byte	0x04, 0x17
        /*001a*/ 	.short	(.L_42 - .L_41)
.L_41:
        /*001c*/ 	.word	0x00000000
        /*0020*/ 	.short	0x0000
        /*0022*/ 	.short	0x0000
        /*0024*/ 	.byte	0x00, 0xf5, 0x21, 0x00


	//----- nvinfo : EIATTR_SPARSE_MMA_MASK
	.align		4
.L_42:
        /*0028*/ 	.byte	0x03, 0x50
        /*002a*/ 	.short	0x0000


	//----- nvinfo : EIATTR_MAXREG_COUNT
	.align		4
        /*002c*/ 	.byte	0x03, 0x1b
        /*002e*/ 	.short	0x00ff


	//----- nvinfo : EIATTR_EXTERNS
	.align		4
        /*0030*/ 	.byte	0x04, 0x0f
        /*0032*/ 	.short	(.L_44 - .L_43)


	//   ....[0]....
	.align		4
.L_43:
        /*0034*/ 	.word	index@(vprintf)


	//----- nvinfo : EIATTR_MERCURY_ISA_VERSION
	.align		4
.L_44:
        /*0038*/ 	.byte	0x03, 0x5f
        /*003a*/ 	.short	0x0101


	//----- nvinfo : EIATTR_VRC_CTA_INIT_COUNT
	.align		4
        /*003c*/ 	.byte	0x02, 0x4a
	.zero		1
	.zero		1


	//----- nvinfo : EIATTR_SYSCALL_OFFSETS
	.align		4
        /*0040*/ 	.byte	0x04, 0x46
        /*0042*/ 	.short	(.L_46 - .L_45)


	//   ....[0]....
.L_45:
        /*0044*/ 	.word	0x000001a0


	//----- nvinfo : EIATTR_EXIT_INSTR_OFFSETS
	.align		4
.L_46:
        /*0048*/ 	.byte	0x04, 0x1c
        /*004a*/ 	.short	(.L_48 - .L_47)


	//   ....[0]....
.L_47:
        /*004c*/ 	.word	0x000000c0


	//   ....[1]....
        /*0050*/ 	.word	0x000001b0


	//----- nvinfo : EIATTR_CRS_STACK_SIZE
	.align		4
.L_48:
        /*0054*/ 	.byte	0x04, 0x1e
        /*0056*/ 	.short	(.L_50 - .L_49)
.L_49:
        /*0058*/ 	.word	0x00000000


	//----- nvinfo : EIATTR_CBANK_PARAM_SIZE
	.align		4
.L_50:
        /*005c*/ 	.byte	0x03, 0x19
        /*005e*/ 	.short	0x000c


	//----- nvinfo : EIATTR_PARAM_CBANK
	.align		4
        /*0060*/ 	.byte	0x04, 0x0a
        /*0062*/ 	.short	(.L_52 - .L_51)
	.align		4
.L_51:
        /*0064*/ 	.word	index@(.nv.constant0._Z17cuda_print_vectorPfi)
        /*0068*/ 	.short	0x0380
        /*006a*/ 	.short	0x000c


	//----- nvinfo : EIATTR_SW_WAR
	.align		4
.L_52:
        /*006c*/ 	.byte	0x04, 0x36
        /*006e*/ 	.short	(.L_54 - .L_53)
.L_53:
        /*0070*/ 	.word	0x00000008
.L_54:


//--------------------- .nv.info._Z15d_reduce_spreadPfS_S_iiii --------------------------
	.section	.nv.info._Z15d_reduce_spreadPfS_S_iiii,"",@"SHT_CUDA_INFO"
	.sectionflags	@""
	.align	4


	//----- nvinfo : EIATTR_CUDA_API_VERSION
	.align		4
        /*0000*/ 	.byte	0x04, 0x37
        /*0002*/ 	.short	(.L_56 - .L_55)
.L_55:
        /*0004*/ 	.word	0x00000082


	//----- nvinfo : EIATTR_KPARAM_INFO
	.align		4
.L_56:
        /*0008*/ 	.byte	0x04, 0x17
        /*000a*/ 	.short	(.L_58 - .L_57)
.L_57:
        /*000c*/ 	.word	0x00000000
        /*0010*/ 	.short	0x0006
        /*0012*/ 	.short	0x0024
        /*0014*/ 	.byte	0x00, 0xf0, 0x11, 0x00


	//----- nvinfo : EIATTR_KPARAM_INFO
	.align		4
.L_58:
        /*0018*/ 	.byte	0x04, 0x17
        /*001a*/ 	.short	(.L_60 - .L_59)
.L_59:
        /*001c*/ 	.word	0x00000000
        /*0020*/ 	.short	0x0005
        /*0022*/ 	.short	0x0020
        /*0024*/ 	.byte	0x00, 0xf0, 0x11, 0x00


	//----- nvinfo : EIATTR_KPARAM_INFO
	.align		4
.L_60:
        /*0028*/ 	.byte	0x04, 0x17
        /*002a*/ 	.short	(.L_62 - .L_61)
.L_61:
        /*002c*/ 	.word	0x00000000
        /*0030*/ 	.short	0x0004
        /*0032*/ 	.short	0x001c
        /*0034*/ 	.byte	0x00, 0xf0, 0x11, 0x00


	//----- nvinfo : EIATTR_KPARAM_INFO
	.align		4
.L_62:
        /*0038*/ 	.byte	0x04, 0x17
        /*003a*/ 	.short	(.L_64 - .L_63)
.L_63:
        /*003c*/ 	.word	0x00000000
        /*0040*/ 	.short	0x0003
        /*0042*/ 	.short	0x0018
        /*0044*/ 	.byte	0x00, 0xf0, 0x11, 0x00


	//----- nvinfo : EIATTR_KPARAM_INFO
	.align		4
.L_64:
        /*0048*/ 	.byte	0x04, 0x17
        /*004a*/ 	.short	(.L_66 - .L_65)
.L_65:
        /*004c*/ 	.word	0x00000000
        /*0050*/ 	.short	0x0002
        /*0052*/ 	.short	0x0010
        /*0054*/ 	.byte	0x00, 0xf5, 0x21, 0x00


	//----- nvinfo : EIATTR_KPARAM_INFO
	.align		4
.L_66:
        /*0058*/ 	.byte	0x04, 0x17
        /*005a*/ 	.short	(.L_68 - .L_67)
.L_67:
        /*005c*/ 	.word	0x00000000
        /*0060*/ 	.short	0x0001
        /*0062*/ 	.short	0x0008
        /*0064*/ 	.byte	0x00, 0xf5, 0x21, 0x00


	//----- nvinfo : EIATTR_KPARAM_INFO
	.align		4
.L_68:
        /*0068*/ 	.byte	0x04, 0x17
        /*006a*/ 	.short	(.L_70 - .L_69)
.L_69:
        /*006c*/ 	.word	0x00000000
        /*0070*/ 	.short	0x0000
        /*0072*/ 	.short	0x0000
        /*0074*/ 	.byte	0x00, 0xf5, 0x21, 0x00


	//----- nvinfo : EIATTR_SPARSE_MMA_MASK
	.align		4
.L_70:
        /*0078*/ 	.byte	0x03, 0x50
        /*007a*/ 	.short	0x0000


	//----- nvinfo : EIATTR_MAXREG_COUNT
	.align		4
        /*007c*/ 	.byte	0x03, 0x1b
        /*007e*/ 	.short	0x00ff


	//----- nvinfo : EIATTR_NUM_BARRIERS
	.align		4
        /*0080*/ 	.byte	0x02, 0x4c
        /*0082*/ 	.byte	0x01
	.zero		1


	//----- nvinfo : EIATTR_MERCURY_ISA_VERSION
	.align		4
        /*0084*/ 	.byte	0x03, 0x5f
        /*0086*/ 	.short	0x0101


	//----- nvinfo : EIATTR_VRC_CTA_INIT_COUNT
	.align		4
        /*0088*/ 	.byte	0x02, 0x4a
	.zero		1
	.zero		1


	//----- nvinfo : EIATTR_EXIT_INSTR_OFFSETS
	.align		4
        /*008c*/ 	.byte	0x04, 0x1c
        /*008e*/ 	.short	(.L_72 - .L_71)


	//   ....[0]....
.L_71:
        /*0090*/ 	.word	0x00000ec0


	//   ....[1]....
        /*0094*/ 	.word	0x00000f40


	//----- nvinfo : EIATTR_CRS_STACK_SIZE
	.align		4
.L_72:
        /*0098*/ 	.byte	0x04, 0x1e
        /*009a*/ 	.short	(.L_74 - .L_73)
.L_73:
        /*009c*/ 	.word	0x00000000


	//----- nvinfo : EIATTR_CBANK_PARAM_SIZE
	.align		4
.L_74:
        /*00a0*/ 	.byte	0x03, 0x19
        /*00a2*/ 	.short	0x0028


	//----- nvinfo : EIATTR_PARAM_CBANK
	.align		4
        /*00a4*/ 	.byte	0x04, 0x0a
        /*00a6*/ 	.short	(.L_76 - .L_75)
	.align		4
.L_75:
        /*00a8*/ 	.word	index@(.nv.constant0._Z15d_reduce_spreadPfS_S_iiii)
        /*00ac*/ 	.short	0x0380
        /*00ae*/ 	.short	0x0028


	//----- nvinfo : EIATTR_SW_WAR
	.align		4
.L_76:
        /*00b0*/ 	.byte	0x04, 0x36
        /*00b2*/ 	.short	(.L_78 - .L_77)
.L_77:
        /*00b4*/ 	.word	0x00000008
.L_78:


//--------------------- .nv.info._Z18___d_reduce_spreadPfS_S_iiii --------------------------
	.section	.nv.info._Z18___d_reduce_spreadPfS_S_iiii,"",@"SHT_CUDA_INFO"
	.sectionflags	@""
	.align	4


	//----- nvinfo : EIATTR_CUDA_API_VERSION
	.align		4
        /*0000*/ 	.byte	0x04, 0x37
        /*0002*/ 	.short	(.L_80 - .L_79)
.L_79:
        /*0004*/ 	.word	0x00000082


	//----- nvinfo : EIATTR_KPARAM_INFO
	.align		4
.L_80:
        /*0008*/ 	.byte	0x04, 0x17
        /*000a*/ 	.short	(.L_82 - .L_81)
.L_81:
        /*000c*/ 	.word	0x00000000
        /*0010*/ 	.short	0x0006
        /*0012*/ 	.short	0x0024
        /*0014*/ 	.byte	0x00, 0xf0, 0x11, 0x00


	//----- nvinfo : EIATTR_KPARAM_INFO
	.align		4
.L_82:
        /*0018*/ 	.byte	0x04, 0x17
        /*001a*/ 	.short	(.L_84 - .L_83)
.L_83:
        /*001c*/ 	.word	0x00000000
        /*0020*/ 	.short	0x0005
        /*0022*/ 	.short	0x0020
        /*0024*/ 	.byte	0x00, 0xf0, 0x11, 0x00


	//----- nvinfo : EIATTR_KPARAM_INFO
	.align		4
.L_84:
        /*0028*/ 	.byte	0x04, 0x17
        /*002a*/ 	.short	(.L_86 - .L_85)
.L_85:
        /*002c*/ 	.word	0x00000000
        /*0030*/ 	.short	0x0004
        /*0032*/ 	.short	0x001c
        /*0034*/ 	.byte	0x00, 0xf0, 0x11, 0x00


	//----- nvinfo : EIATTR_KPARAM_INFO
	.align		4
.L_86:
        /*0038*/ 	.byte	0x04, 0x17
        /*003a*/ 	.short	(.L_88 - .L_87)
.L_87:
        /*003c*/ 	.word	0x00000000
        /*0040*/ 	.short	0x0003
        /*0042*/ 	.short	0x0018
        /*0044*/ 	.byte	0x00, 0xf0, 0x11, 0x00


	//----- nvinfo : EIATTR_KPARAM_INFO
	.align		4
.L_88:
        /*0048*/ 	.byte	0x04, 0x17
        /*004a*/ 	.short	(.L_90 - .L_89)
.L_89:
        /*004c*/ 	.word	0x00000000
        /*0050*/ 	.short	0x0002
        /*0052*/ 	.short	0x0010
        /*0054*/ 	.byte	0x00, 0xf5, 0x21, 0x00


	//----- nvinfo : EIATTR_KPARAM_INFO
	.align		4
.L_90:
        /*0058*/ 	.byte	0x04, 0x17
        /*005a*/ 	.short	(.L_92 - .L_91)
.L_91:
        /*005c*/ 	.word	0x00000000
        /*0060*/ 	.short	0x0001
        /*0062*/ 	.short	0x0008
        /*0064*/ 	.byte	0x00, 0xf5, 0x21, 0x00


	//----- nvinfo : EIATTR_KPARAM_INFO
	.align		4
.L_92:
        /*0068*/ 	.byte	0x04, 0x17
        /*006a*/ 	.short	(.L_94 - .L_93)
.L_93:
        /*006c*/ 	.word	0x00000000
        /*0070*/ 	.short	0x0000
        /*0072*/ 	.short	0x0000
        /*0074*/ 	.byte	0x00, 0xf5, 0x21, 0x00


	//----- nvinfo : EIATTR_SPARSE_MMA_MASK
	.align		4
.L_94:
        /*0078*/ 	.byte	0x03, 0x50
        /*007a*/ 	.short	0x0000


	//----- nvinfo : EIATTR_MAXREG_COUNT
	.align		4
        /*007c*/ 	.byte	0x03, 0x1b
        /*007e*/ 	.short	0x00ff


	//----- nvinfo : EIATTR_NUM_BARRIERS
	.align		4
        /*0080*/ 	.byte	0x02, 0x4c
        /*0082*/ 	.byte	0x01
	.zero		1


	//----- nvinfo : EIATTR_EXTERNS
	.align		4
        /*0084*/ 	.byte	0x04, 0x0f
        /*0086*/ 	.short	(.L_96 - .L_95)


	//   ....[0]....
	.align		4
.L_95:
        /*0088*/ 	.word	index@(vprintf)


	//----- nvinfo : EIATTR_MERCURY_ISA_VERSION
	.align		4
.L_96:
        /*008c*/ 	.byte	0x03, 0x5f
        /*008e*/ 	.short	0x0101


	//----- nvinfo : EIATTR_VRC_CTA_INIT_COUNT
	.align		4
        /*0090*/ 	.byte	0x02, 0x4a
	.zero		1
	.zero		1


	//----- nvinfo : EIATTR_SYSCALL_OFFSETS
	.align		4
        /*0094*/ 	.byte	0x04, 0x46
        /*0096*/ 	.short	(.L_98 - .L_97)


	//   ....[0]....
.L_97:
        /*0098*/ 	.word	0x00000f20


	//----- nvinfo : EIATTR_EXIT_INSTR_OFFSETS
	.align		4
.L_98:
        /*009c*/ 	.byte	0x04, 0x1c
        /*009e*/ 	.short	(.L_100 - .L_99)


	//   ....[0]....
.L_99:
        /*00a0*/ 	.word	0x00000150


	//   ....[1]....
        /*00a4*/ 	.word	0x00000f60


	//   ....[2]....
        /*00a8*/ 	.word	0x00000fc0


	//----- nvinfo : EIATTR_CRS_STACK_SIZE
	.align		4
.L_100:
        /*00ac*/ 	.byte	0x04, 0x1e
        /*00ae*/ 	.short	(.L_102 - .L_101)
.L_101:
        /*00b0*/ 	.word	0x00000000


	//----- nvinfo : EIATTR_CBANK_PARAM_SIZE
	.align		4
.L_102:
        /*00b4*/ 	.byte	0x03, 0x19
        /*00b6*/ 	.short	0x0028


	//----- nvinfo : EIATTR_PARAM_CBANK
	.align		4
        /*00b8*/ 	.byte	0x04, 0x0a
        /*00ba*/ 	.short	(.L_104 - .L_103)
	.align		4
.L_103:
        /*00bc*/ 	.word	index@(.nv.constant0._Z18___d_reduce_spreadPfS_S_iiii)
        /*00c0*/ 	.short	0x0380
        /*00c2*/ 	.short	0x0028


	//----- nvinfo : EIATTR_SW_WAR
	.align		4
.L_104:
        /*00c4*/ 	.byte	0x04, 0x36
        /*00c6*/ 	.short	(.L_106 - .L_105)
.L_105:
        /*00c8*/ 	.word	0x00000008
.L_106:


//--------------------- .nv.info._Z15d_reduce_pointsPfS_ii --------------------------
	.section	.nv.info._Z15d_reduce_pointsPfS_ii,"",@"SHT_CUDA_INFO"
	.sectionflags	@""
	.align	4


	//----- nvinfo : EIATTR_CUDA_API_VERSION
	.align		4
        /*0000*/ 	.byte	0x04, 0x37
        /*0002*/ 	.short	(.L_108 - .L_107)
.L_107:
        /*0004*/ 	.word	0x00000082


	//----- nvinfo : EIATTR_KPARAM_INFO
	.align		4
.L_108:
        /*0008*/ 	.byte	0x04, 0x17
        /*000a*/ 	.short	(.L_110 - .L_109)
.L_109:
        /*000c*/ 	.word	0x00000000
        /*0010*/ 	.short	0x0003
        /*0012*/ 	.short	0x0014
        /*0014*/ 	.byte	0x00, 0xf0, 0x11, 0x00


	//----- nvinfo : EIATTR_KPARAM_INFO
	.align		4
.L_110:
        /*0018*/ 	.byte	0x04, 0x17
        /*001a*/ 	.short	(.L_112 - .L_111)
.L_111:
        /*001c*/ 	.word	0x00000000
        /*0020*/ 	.short	0x0002
        /*0022*/ 	.short	0x0010
        /*0024*/ 	.byte	0x00, 0xf0, 0x11, 0x00


	//----- nvinfo : EIATTR_KPARAM_INFO
	.align		4
.L_112:
        /*0028*/ 	.byte	0x04, 0x17
        /*002a*/ 	.short	(.L_114 - .L_113)
.L_113:
        /*002c*/ 	.word	0x00000000
        /*0030*/ 	.short	0x0001
        /*0032*/ 	.short	0x0008
        /*0034*/ 	.byte	0x00, 0xf5, 0x21, 0x00


	//----- nvinfo : EIATTR_KPARAM_INFO
	.align		4
.L_114:
        /*0038*/ 	.byte	0x04, 0x17
        /*003a*/ 	.short	(.L_116 - .L_115)
.L_115:
        /*003c*/ 	.word	0x00000000
        /*0040*/ 	.short	0x0000
        /*0042*/ 	.short	0x0000
        /*0044*/ 	.byte	0x00, 0xf5, 0x21, 0x00


	//----- nvinfo : EIATTR_SPARSE_MMA_MASK
	.align		4
.L_116:
        /*0048*/ 	.byte	0x03, 0x50
        /*004a*/ 	.short	0x0000


	//----- nvinfo : EIATTR_MAXREG_COUNT
	.align		4
        /*004c*/ 	.byte	0x03, 0x1b
        /*004e*/ 	.short	0x00ff


	//----- nvinfo : EIATTR_NUM_BARRIERS
	.align		4
        /*0050*/ 	.byte	0x02, 0x4c
        /*0052*/ 	.byte	0x01
	.zero		1


	//----- nvinfo : EIATTR_MERCURY_ISA_VERSION
	.align		4
        /*0054*/ 	.byte	0x03, 0x5f
        /*0056*/ 	.short	0x0101


	//----- nvinfo : EIATTR_VRC_CTA_INIT_COUNT
	.align		4
        /*0058*/ 	.byte	0x02, 0x4a
	.zero		1
	.zero		1


	//----- nvinfo : EIATTR_EXIT_INSTR_OFFSETS
	.align		4
        /*005c*/ 	.byte	0x04, 0x1c
        /*005e*/ 	.short	(.L_118 - .L_117)


	//   ....[0]....
.L_117:
        /*0060*/ 	.word	0x00001500


	//   ....[1]....
        /*0064*/ 	.word	0x000017b0


	//   ....[2]....
        /*0068*/ 	.word	0x00001940


	//   ....[3]....
        /*006c*/ 	.word	0x00001a60


	//   ....[4]....
        /*0070*/ 	.word	0x00001b00


	//----- nvinfo : EIATTR_CRS_STACK_SIZE
	.align		4
.L_118:
        /*0074*/ 	.byte	0x04, 0x1e
        /*0076*/ 	.short	(.L_120 - .L_119)
.L_119:
        /*0078*/ 	.word	0x00000000


	//----- nvinfo : EIATTR_CBANK_PARAM_SIZE
	.align		4
.L_120:
        /*007c*/ 	.byte	0x03, 0x19
        /*007e*/ 	.short	0x0018


	//----- nvinfo : EIATTR_PARAM_CBANK
	.align		4
        /*0080*/ 	.byte	0x04, 0x0a
        /*0082*/ 	.short	(.L_122 - .L_121)
	.align		4
.L_121:
        /*0084*/ 	.word	index@(.nv.constant0._Z15d_reduce_pointsPfS_ii)
        /*0088*/ 	.short	0x0380
        /*008a*/ 	.short	0x0018


	//----- nvinfo : EIATTR_SW_WAR
	.align		4
.L_122:
        /*008c*/ 	.byte	0x04, 0x36
        /*008e*/ 	.short	(.L_124 - .L_123)
.L_123:
        /*0090*/ 	.word	0x00000008
.L_124:


//--------------------- .nv.info._Z17cuda_print_matrixPfii --------------------------
	.section	.nv.info._Z17cuda_print_matrixPfii,"",@"SHT_CUDA_INFO"
	.sectionflags	@""
	.align	4


	//----- nvinfo : EIATTR_CUDA_API_VERSION
	.align		4
        /*0000*/ 	.byte	0x04, 0x37
        /*0002*/ 	.short	(.L_126 - .L_125)
.L_125:
        /*0004*/ 	.word	0x00000082


	//----- nvinfo : EIATTR_KPARAM_INFO
	.align		4
.L_126:
        /*0008*/ 	.byte	0x04, 0x17
        /*000a*/ 	.short	(.L_128 - .L_127)
.L_127:
        /*000c*/ 	.word	0x00000000
        /*0010*/ 	.short	0x0002
        /*0012*/ 	.short	0x000c
        /*0014*/ 	.byte	0x00, 0xf0, 0x11, 0x00


	//----- nvinfo : EIATTR_KPARAM_INFO
	.align		4
.L_128:
        /*0018*/ 	.byte	0x04, 0x17
        /*001a*/ 	.short	(.L_130 - .L_129)
.L_129:
        /*001c*/ 	.word	0x00000000
        /*0020*/ 	.short	0x0001
        /*0022*/ 	.short	0x0008
        /*0024*/ 	.byte	0x00, 0xf0, 0x11, 0x00


	//----- nvinfo : EIATTR_KPARAM_INFO
	.align		4
.L_130:
        /*0028*/ 	.byte	0x04, 0x17
        /*002a*/ 	.short	(.L_132 - .L_131)
.L_131:
        /*002c*/ 	.word	0x00000000
        /*0030*/ 	.short	0x0000
        /*0032*/ 	.short	0x0000
        /*0034*/ 	.byte	0x00, 0xf5, 0x21, 0x00


	//----- nvinfo : EIATTR_SPARSE_MMA_MASK
	.align		4
.L_132:
        /*0038*/ 	.byte	0x03, 0x50
        /*003a*/ 	.short	0x0000


	//----- nvinfo : EIATTR_MAXREG_COUNT
	.align		4
        /*003c*/ 	.byte	0x03, 0x1b
        /*003e*/ 	.short	0x00ff


	//----- nvinfo : EIATTR_EXTERNS
	.align		4
        /*0040*/ 	.byte	0x04, 0x0f
        /*0042*/ 	.short	(.L_134 - .L_133)


	//   ....[0]....
	.align		4
.L_133:
        /*0044*/ 	.word	index@(vprintf)


	//----- nvinfo : EIATTR_MERCURY_ISA_VERSION
	.align		4
.L_134:
        /*0048*/ 	.byte	0x03, 0x5f
        /*004a*/ 	.short	0x0101


	//----- nvinfo : EIATTR_VRC_CTA_INIT_COUNT
	.align		4
        /*004c*/ 	.byte	0x02, 0x4a
	.zero		1
	.zero		1


	//----- nvinfo : EIATTR_SYSCALL_OFFSETS
	.align		4
        /*0050*/ 	.byte	0x04, 0x46
        /*0052*/ 	.short	(.L_136 - .L_135)


	//   ....[0]....
.L_135:
        /*0054*/ 	.word	0x00000220


	//----- nvinfo : EIATTR_EXIT_INSTR_OFFSETS
	.align		4
.L_136:
        /*0058*/ 	.byte	0x04, 0x1c
        /*005a*/ 	.short	(.L_138 - .L_137)


	//   ....[0]....
.L_137:
        /*005c*/ 	.word	0x00000120


	//   ....[1]....
        /*0060*/ 	.word	0x00000230


	//----- nvinfo : EIATTR_CRS_STACK_SIZE
	.align		4
.L_138:
        /*0064*/ 	.byte	0x04, 0x1e
        /*0066*/ 	.short	(.L_140 - .L_139)
.L_139:
        /*0068*/ 	.word	0x00000000


	//----- nvinfo : EIATTR_CBANK_PARAM_SIZE
	.align		4
.L_140:
        /*006c*/ 	.byte	0x03, 0x19
        /*006e*/ 	.short	0x0010


	//----- nvinfo : EIATTR_PARAM_CBANK
	.align		4
        /*0070*/ 	.byte	0x04, 0x0a
        /*0072*/ 	.short	(.L_142 - .L_141)
	.align		4
.L_141:
        /*0074*/ 	.word	index@(.nv.constant0._Z17cuda_print_matrixPfii)
        /*0078*/ 	.short	0x0380
        /*007a*/ 	.short	0x0010


	//----- nvinfo : EIATTR_SW_WAR
	.align		4
.L_142:
        /*007c*/ 	.byte	0x04, 0x36
        /*007e*/ 	.short	(.L_144 - .L_143)
.L_143:
        /*0080*/ 	.word	0x00000008
.L_144:


//--------------------- .nv.callgraph             --------------------------
	.section	.nv.callgraph,"",@"SHT_CUDA_CALLGRAPH"
	.align	4
	.sectionentsize	8
	.align		4
        /*0000*/ 	.word	0x00000000
	.align		4
        /*0004*/ 	.word	0xffffffff
	.align		4
        /*0008*/ 	.word	index@(_Z17cuda_print_vectorPfi)
	.align		4
        /*000c*/ 	.word	index@(vprintf)
	.align		4
        /*0010*/ 	.word	index@(_Z18___d_reduce_spreadPfS_S_iiii)
	.align		4
        /*0014*/ 	.word	index@(vprintf)
	.align		4
        /*0018*/ 	.word	index@(_Z17cuda_print_matrixPfii)
	.align		4
        /*001c*/ 	.word	index@(vprintf)
	.align		4
        /*0020*/ 	.word	0x00000000
	.align		4
        /*0024*/ 	.word	0xfffffffe
	.align		4
        /*0028*/ 	.word	0x00000000
	.align		4
        /*002c*/ 	.word	0xfffffffd
	.align		4
        /*0030*/ 	.word	0x00000000
	.align		4
        /*0034*/ 	.word	0xfffffffc


//--------------------- .nv.constant4             --------------------------
	.section	.nv.constant4,"a",@progbits
	.align	8
	.align		8
.nv.constant4:
        /*0000*/ 	.dword	vprintf
	.align		8
        /*0008*/ 	.dword	$str
	.align		8
        /*0010*/ 	.dword	$str$1
	.align		8
        /*0018*/ 	.dword	$str$2


//--------------------- .text._Z17cuda_print_vectorPfi --------------------------
	.section	.text._Z17cuda_print_vectorPfi,"ax",@progbits
	.align	128
        .global         _Z17cuda_print_vectorPfi
        .type           _Z17cuda_print_vectorPfi,@function
        .size           _Z17cuda_print_vectorPfi,(.L_x_59 - _Z17cuda_print_vectorPfi)
        .other          _Z17cuda_print_vectorPfi,@"STO_CUDA_ENTRY STV_DEFAULT"
_Z17cuda_print_vectorPfi:
.text._Z17cuda_print_vectorPfi:
[----:B------:R-:W0:Y:S01]  /*0000*/  LDC R1, c[0x0][0x37c] ;  /* 0x0000df00ff017b82 */ /* 0x000e220000000800 */
[----:B------:R-:W1:Y:S01]  /*0010*/  S2R R3, SR_TID.X ;  /* 0x0000000000037919 */ /* 0x000e620000002100 */
[----:B------:R-:W2:Y:S06]  /*0020*/  LDCU UR5, c[0x0][0x2fc] ;  /* 0x00005f80ff0577ac */ /* 0x000eac0008000800 */
[----:B------:R-:W1:Y:S01]  /*0030*/  S2UR UR6, SR_CTAID.X ;  /* 0x00000000000679c3 */ /* 0x000e620000002500 */
[----:B0-----:R-:W-:Y:S01]  /*0040*/  VIADD R1, R1, 0xfffffff0 ;  /* 0xfffffff001017836 */ /* 0x001fe20000000000 */
[----:B------:R-:W0:Y:S01]  /*0050*/  LDCU UR7, c[0x0][0x388] ;  /* 0x00007100ff0777ac */ /* 0x000e220008000800 */
[----:B------:R-:W3:Y:S05]  /*0060*/  LDCU UR4, c[0x0][0x2f8] ;  /* 0x00005f00ff0477ac */ /* 0x000eea0008000800 */
[----:B------:R-:W1:Y:S01]  /*0070*/  LDC R0, c[0x0][0x360] ;  /* 0x0000d800ff007b82 */ /* 0x000e620000000800 */
[----:B---3--:R-:W-:-:S05]  /*0080*/  IADD3 R6, P1, PT, R1, UR4, RZ ;  /* 0x0000000401067c10 */ /* 0x008fca000ff3e0ff */
[----:B--2---:R-:W-:Y:S02]  /*0090*/  IMAD.X R7, RZ, RZ, UR5, P1 ;  /* 0x00000005ff077e24 */ /* 0x004fe400088e06ff */
[----:B-1----:R-:W-:-:S05]  /*00a0*/  IMAD R0, R0, UR6, R3 ;  /* 0x0000000600007c24 */ /* 0x002fca000f8e0203 */
[----:B0-----:R-:W-:-:S13]  /*00b0*/  ISETP.GE.AND P0, PT, R0, UR7, PT ;  /* 0x0000000700007c0c */ /* 0x001fda000bf06270 */
[----:B------:R-:W-:Y:S05]  /*00c0*/  @P0 EXIT ;  /* 0x000000000000094d */ /* 0x000fea0003800000 */
[----:B------:R-:W0:Y:S01]  /*00d0*/  LDC.64 R2, c[0x0][0x380] ;  /* 0x0000e000ff027b82 */ /* 0x000e220000000a00 */
[----:B------:R-:W1:Y:S01]  /*00e0*/  LDCU.64 UR4, c[0x0][0x358] ;  /* 0x00006b00ff0477ac */ /* 0x000e620008000a00 */
[----:B0-----:R-:W-:-:S06]  /*00f0*/  IMAD.WIDE R2, R0, 0x4, R2 ;  /* 0x0000000400027825 */ /* 0x001fcc00078e0202 */
[----:B-1----:R-:W2:Y:S01]  /*0100*/  LDG.E R2, desc[UR4][R2.64] ;  /* 0x0000000402027981 */ /* 0x002ea2000c1e1900 */
[----:B------:R-:W-:Y:S01]  /*0110*/  MOV R10, 0x0 ;  /* 0x00000000000a7802 */ /* 0x000fe20000000f00 */
[----:B------:R-:W0:Y:S02]  /*0120*/  LDCU.64 UR4, c[0x4][0x18] ;  /* 0x01000300ff0477ac */ /* 0x000e240008000a00 */
[----:B------:R1:W-:Y:S03]  /*0130*/  STL [R1], R0 ;  /* 0x0000000001007387 */ /* 0x0003e60000100800 */
[----:B------:R-:W3:Y:S01]  /*0140*/  LDC.64 R10, c[0x4][R10] ;  /* 0x010000000a0a7b82 */ /* 0x000ee20000000a00 */
[----:B0-----:R-:W-:Y:S01]  /*0150*/  MOV R4, UR4 ;  /* 0x0000000400047c02 */ /* 0x001fe20008000f00 */
[----:B------:R-:W-:Y:S01]  /*0160*/  IMAD.U32 R5, RZ, RZ, UR5 ;  /* 0x00000005ff057e24 */ /* 0x000fe2000f8e00ff */
[----:B--2---:R-:W0:Y:S02]  /*0170*/  F2F.F64.F32 R8, R2 ;  /* 0x0000000200087310 */ /* 0x004e240000201800 */
[----:B0--3--:R1:W-:Y:S04]  /*0180*/  STL.64 [R1+0x8], R8 ;  /* 0x0000080801007387 */ /* 0x0093e80000100a00 */
[----:B------:R-:W-:-:S07]  /*0190*/  LEPC R20, `(.L_x_0) ;  /* 0x000000001014794e */ /* 0x000fce0000000000 */
[----:B-1----:R-:W-:Y:S05]  /*01a0*/  CALL.ABS.NOINC R10 ;  /* 0x000000000a007343 */ /* 0x002fea0003c00000 */
.L_x_0:
[----:B------:R-:W-:Y:S05]  /*01b0*/  EXIT ;  /* 0x000000000000794d */ /* 0x000fea0003800000 */
.L_x_1:
[----:B------:R-:W-:-:S00]  /*01c0*/  BRA `(.L_x_1) ;  /* 0xfffffffc00fc7947 */ /* 0x000fc0000383ffff */
[----:B------:R-:W-:-:S00]  /*01d0*/  NOP ;  /* 0x0000000000007918 */ /* 0x000fc00000000000 */
        /* <DEDUP_REMOVED lines=10> */
.L_x_59:


//--------------------- .text._Z15d_reduce_spreadPfS_S_iiii --------------------------
	.section	.text._Z15d_reduce_spreadPfS_S_iiii,"ax",@progbits
	.align	128
        .global         _Z15d_reduce_spreadPfS_S_iiii
        .type           _Z15d_reduce_spreadPfS_S_iiii,@function
        .size           _Z15d_reduce_spreadPfS_S_iiii,(.L_x_57 - _Z15d_reduce_spreadPfS_S_iiii)
        .other          _Z15d_reduce_spreadPfS_S_iiii,@"STO_CUDA_ENTRY STV_DEFAULT"
_Z15d_reduce_spreadPfS_S_iiii:
.text._Z15d_reduce_spreadPfS_S_iiii:
[----:B------:R-:W-:Y:S08]  /*0000*/  LDC R1, c[0x0][0x37c] ;  /* 0x0000df00ff017b82 */ /* 0x000ff00000000800 */
[----:B------:R-:W0:Y:S01]  /*0010*/  S2UR UR5, SR_CgaCtaId ;  /* 0x00000000000579c3 */ /* 0x000e220000008800 */
[----:B------:R-:W1:Y:S01]  /*0020*/  S2R R6, SR_TID.X ;  /* 0x0000000000067919 */ /* 0x000e620000002100 */
[----:B------:R-:W2:Y:S01]  /*0030*/  LDCU UR6, c[0x0][0x360] ;  /* 0x00006c00ff0677ac */ /* 0x000ea20008000800 */
[----:B------:R-:W-:Y:S01]  /*0040*/  BSSY.RECONVERGENT B0, `(.L_x_2) ;  /* 0x00000d8000007945 */ /* 0x000fe20003800200 */
[----:B------:R-:W3:Y:S01]  /*0050*/  S2R R7, SR_CTAID.X ;  /* 0x0000000000077919 */ /* 0x000ee20000002500 */
[----:B------:R-:W-:Y:S01]  /*0060*/  UMOV UR4, 0x400 ;  /* 0x0000040000047882 */ /* 0x000fe20000000000 */
[----:B------:R-:W4:Y:S01]  /*0070*/  LDCU.64 UR16, c[0x0][0x358] ;  /* 0x00006b00ff1077ac */ /* 0x000f220008000a00 */
[----:B--2---:R-:W-:Y:S01]  /*0080*/  MOV R9, UR6 ;  /* 0x0000000600097c02 */ /* 0x004fe20008000f00 */
[----:B0-----:R-:W-:Y:S01]  /*0090*/  ULEA UR4, UR5, UR4, 0x18 ;  /* 0x0000000405047291 */ /* 0x001fe2000f8ec0ff */
[----:B------:R-:W0:Y:S05]  /*00a0*/  LDCU UR5, c[0x0][0x398] ;  /* 0x00007300ff0577ac */ /* 0x000e2a0008000800 */
[----:B-1----:R-:W-:Y:S01]  /*00b0*/  LEA R8, R6, UR4, 0x2 ;  /* 0x0000000406087c11 */ /* 0x002fe2000f8e10ff */
[----:B---3--:R-:W-:-:S04]  /*00c0*/  IMAD R11, R7, UR6, R6 ;  /* 0x00000006070b7c24 */ /* 0x008fc8000f8e0206 */
[----:B------:R1:W-:Y:S01]  /*00d0*/  STS [R8], RZ ;  /* 0x000000ff08007388 */ /* 0x0003e20000000800 */
[----:B------:R-:W-:Y:S01]  /*00e0*/  BAR.SYNC.DEFER_BLOCKING 0x0 ;  /* 0x0000000000007b1d */ /* 0x000fe20000010000 */
[----:B0-----:R-:W-:-:S13]  /*00f0*/  ISETP.GE.AND P0, PT, R11, UR5, PT ;  /* 0x000000050b007c0c */ /* 0x001fda000bf06270 */
[----:B-1--4-:R-:W-:Y:S05]  /*0100*/  @P0 BRA `(.L_x_3) ;  /* 0x0000000c002c0947 */ /* 0x012fea0003800000 */
[----:B------:R-:W0:Y:S01]  /*0110*/  LDCU UR8, c[0x0][0x39c] ;  /* 0x00007380ff0877ac */ /* 0x000e220008000800 */
[----:B------:R-:W-:Y:S01]  /*0120*/  HFMA2 R14, -RZ, RZ, 0, 0 ;  /* 0x00000000ff0e7431 */ /* 0x000fe200000001ff */
[----:B0-----:R-:W-:-:S09]  /*0130*/  UISETP.GE.AND UP0, UPT, UR8, 0x1, UPT ;  /* 0x000000010800788c */ /* 0x001fd2000bf06270 */
[----:B------:R-:W-:Y:S05]  /*0140*/  BRA.U !UP0, `(.L_x_4) ;  /* 0x0000000908dc7547 */ /* 0x000fea000b800000 */
[----:B------:R-:W-:Y:S02]  /*0150*/  UISETP.GE.U32.AND UP1, UPT, UR8, 0x10, UPT ;  /* 0x000000100800788c */ /* 0x000fe4000bf26070 */
[----:B------:R-:W-:Y:S01]  /*0160*/  IMAD R11, R11, UR8, RZ ;  /* 0x000000080b0b7c24 */ /* 0x000fe2000f8e02ff */
[----:B------:R-:W-:Y:S01]  /*0170*/  ULOP3.LUT UR9, UR8, 0xf, URZ, 0xc0, !UPT ;  /* 0x0000000f08097892 */ /* 0x000fe2000f8ec0ff */
[----:B------:R-:W-:Y:S02]  /*0180*/  MOV R14, RZ ;  /* 0x000000ff000e7202 */ /* 0x000fe40000000f00 */
[----:B------:R-:W-:Y:S01]  /*0190*/  MOV R0, RZ ;  /* 0x000000ff00007202 */ /* 0x000fe20000000f00 */
[----:B------:R-:W-:Y:S02]  /*01a0*/  UISETP.NE.AND UP0, UPT, UR9, URZ, UPT ;  /* 0x000000ff0900728c */ /* 0x000fe4000bf05270 */
[----:B------:R-:W-:Y:S09]  /*01b0*/  BRA.U !UP1, `(.L_x_5) ;  /* 0x0000000509547547 */ /* 0x000ff2000b800000 */
[----:B------:R-:W0:Y:S01]  /*01c0*/  LDCU.128 UR12, c[0x0][0x380] ;  /* 0x00007000ff0c77ac */ /* 0x000e220008000c00 */
[----:B------:R-:W-:Y:S02]  /*01d0*/  MOV R14, RZ ;  /* 0x000000ff000e7202 */ /* 0x000fe40000000f00 */
[----:B------:R-:W-:Y:S01]  /*01e0*/  MOV R10, R11 ;  /* 0x0000000b000a7202 */ /* 0x000fe20000000f00 */
[----:B------:R-:W-:-:S04]  /*01f0*/  ULOP3.LUT UR10, UR8, 0x7ffffff0, URZ, 0xc0, !UPT ;  /* 0x7ffffff0080a7892 */ /* 0x000fc8000f8ec0ff */
[----:B------:R-:W-:Y:S02]  /*0200*/  UIADD3 UR11, UPT, UPT, -UR10, URZ, URZ ;  /* 0x000000ff0a0b7290 */ /* 0x000fe4000fffe1ff */
[----:B------:R-:W-:Y:S01]  /*0210*/  MOV R0, UR10 ;  /* 0x0000000a00007c02 */ /* 0x000fe20008000f00 */
[----:B0-----:R-:W-:Y:S02]  /*0220*/  UIADD3 UR4, UP2, UPT, UR14, 0x20, URZ ;  /* 0x000000200e047890 */ /* 0x001fe4000ff5e0ff */
[----:B------:R-:W-:Y:S02]  /*0230*/  UIADD3 UR6, UP1, UPT, UR12, 0x20, URZ ;  /* 0x000000200c067890 */ /* 0x000fe4000ff3e0ff */
[----:B------:R-:W-:Y:S02]  /*0240*/  UIADD3.X UR5, UPT, UPT, URZ, UR15, URZ, UP2, !UPT ;  /* 0x0000000fff057290 */ /* 0x000fe400097fe4ff */
[----:B------:R-:W-:Y:S01]  /*0250*/  MOV R2, UR4 ;  /* 0x0000000400027c02 */ /* 0x000fe20008000f00 */
[----:B------:R-:W-:-:S03]  /*0260*/  UIADD3.X UR7, UPT, UPT, URZ, UR13, URZ, UP1, !UPT ;  /* 0x0000000dff077290 */ /* 0x000fc60008ffe4ff */
[----:B------:R-:W-:-:S09]  /*0270*/  MOV R3, UR5 ;  /* 0x0000000500037c02 */ /* 0x000fd20008000f00 */
.L_x_6:
[----:B------:R-:W-:Y:S01]  /*0280*/  MOV R4, UR6 ;  /* 0x0000000600047c02 */ /* 0x000fe20008000f00 */
[----:B------:R-:W2:Y:S01]  /*0290*/  LDG.E R13, desc[UR16][R2.64+-0x20] ;  /* 0xffffe010020d7981 */ /* 0x000ea2000c1e1900 */
[----:B------:R-:W-:-:S03]  /*02a0*/  MOV R5, UR7 ;  /* 0x0000000700057c02 */ /* 0x000fc60008000f00 */
[----:B------:R-:W3:Y:S01]  /*02b0*/  LDG.E R24, desc[UR16][R2.64+-0x1c] ;  /* 0xffffe41002187981 */ /* 0x000ee2000c1e1900 */
[----:B------:R-:W-:-:S03]  /*02c0*/  IMAD.WIDE R4, R10, 0x4, R4 ;  /* 0x000000040a047825 */ /* 0x000fc600078e0204 */
[----:B------:R-:W4:Y:S04]  /*02d0*/  LDG.E R20, desc[UR16][R2.64+-0x18] ;  /* 0xffffe81002147981 */ /* 0x000f28000c1e1900 */
[----:B------:R-:W2:Y:S04]  /*02e0*/  LDG.E R12, desc[UR16][R4.64+-0x20] ;  /* 0xffffe010040c7981 */ /* 0x000ea8000c1e1900 */
[----:B------:R-:W3:Y:S04]  /*02f0*/  LDG.E R21, desc[UR16][R4.64+-0x1c] ;  /* 0xffffe41004157981 */ /* 0x000ee8000c1e1900 */
[----:B------:R-:W4:Y:S04]  /*0300*/  LDG.E R25, desc[UR16][R4.64+-0x18] ;  /* 0xffffe81004197981 */ /* 0x000f28000c1e1900 */
[----:B------:R-:W5:Y:S04]  /*0310*/  LDG.E R22, desc[UR16][R2.64+-0x14] ;  /* 0xffffec1002167981 */ /* 0x000f68000c1e1900 */
[----:B------:R-:W5:Y:S04]  /*0320*/  LDG.E R23, desc[UR16][R4.64+-0x14] ;  /* 0xffffec1004177981 */ /* 0x000f68000c1e1900 */
[----:B------:R-:W5:Y:S04]  /*0330*/  LDG.E R18, desc[UR16][R2.64+-0x10] ;  /* 0xfffff01002127981 */ /* 0x000f68000c1e1900 */
[----:B------:R-:W5:Y:S04]  /*0340*/  LDG.E R19, desc[UR16][R4.64+-0x10] ;  /* 0xfffff01004137981 */ /* 0x000f68000c1e1900 */
[----:B------:R-:W5:Y:S04]  /*0350*/  LDG.E R16, desc[UR16][R2.64+-0xc] ;  /* 0xfffff41002107981 */ /* 0x000f68000c1e1900 */
[----:B------:R-:W5:Y:S04]  /*0360*/  LDG.E R17, desc[UR16][R4.64+-0xc] ;  /* 0xfffff41004117981 */ /* 0x000f68000c1e1900 */
[----:B------:R-:W5:Y:S01]  /*0370*/  LDG.E R27, desc[UR16][R2.64+0x1c] ;  /* 0x00001c10021b7981 */ /* 0x000f62000c1e1900 */
[----:B--2---:R-:W-:-:S03]  /*0380*/  FADD R15, R12, -R13 ;  /* 0x8000000d0c0f7221 */ /* 0x004fc60000000000 */
[----:B------:R-:W2:Y:S04]  /*0390*/  LDG.E R12, desc[UR16][R2.64+-0x8] ;  /* 0xfffff810020c7981 */ /* 0x000ea8000c1e1900 */
[----:B------:R-:W2:Y:S01]  /*03a0*/  LDG.E R13, desc[UR16][R4.64+-0x8] ;  /* 0xfffff810040d7981 */ /* 0x000ea2000c1e1900 */
[----:B------:R-:W-:-:S03]  /*03b0*/  FFMA R26, R15, R15, R14 ;  /* 0x0000000f0f1a7223 */ /* 0x000fc6000000000e */
[----:B------:R-:W2:Y:S04]  /*03c0*/  LDG.E R14, desc[UR16][R2.64+-0x4] ;  /* 0xfffffc10020e7981 */ /* 0x000ea8000c1e1900 */
[----:B------:R-:W2:Y:S01]  /*03d0*/  LDG.E R15, desc[UR16][R4.64+-0x4] ;  /* 0xfffffc10040f7981 */ /* 0x000ea2000c1e1900 */
[----:B---3--:R-:W-:Y:S01]  /*03e0*/  FADD R21, R21, -R24 ;  /* 0x8000001815157221 */ /* 0x008fe20000000000 */
[----:B----4-:R-:W-:Y:S02]  /*03f0*/  FADD R25, R25, -R20 ;  /* 0x8000001419197221 */ /* 0x010fe40000000000 */
[----:B------:R-:W3:Y:S01]  /*0400*/  LDG.E R20, desc[UR16][R4.64] ;  /* 0x0000001004147981 */ /* 0x000ee2000c1e1900 */
[----:B------:R-:W-:-:S03]  /*0410*/  FFMA R26, R21, R21, R26 ;  /* 0x00000015151a7223 */ /* 0x000fc6000000001a */
[----:B------:R-:W3:Y:S01]  /*0420*/  LDG.E R21, desc[UR16][R2.64] ;  /* 0x0000001002157981 */ /* 0x000ee2000c1e1900 */
[----:B------:R-:W-:Y:S01]  /*0430*/  FFMA R26, R25, R25, R26 ;  /* 0x00000019191a7223 */ /* 0x000fe2000000001a */
[----:B-----5:R-:W-:Y:S02]  /*0440*/  FADD R25, R23, -R22 ;  /* 0x8000001617197221 */ /* 0x020fe40000000000 */
[----:B------:R-:W4:Y:S02]  /*0450*/  LDG.E R23, desc[UR16][R2.64+0x4] ;  /* 0x0000041002177981 */ /* 0x000f24000c1e1900 */
[----:B------:R-:W-:Y:S01]  /*0460*/  FFMA R26, R25, R25, R26 ;  /* 0x00000019191a7223 */ /* 0x000fe2000000001a */
[----:B------:R-:W-:Y:S01]  /*0470*/  FADD R25, R19, -R18 ;  /* 0x8000001213197221 */ /* 0x000fe20000000000 */
[----:B------:R-:W4:Y:S03]  /*0480*/  LDG.E R22, desc[UR16][R4.64+0x4] ;  /* 0x0000041004167981 */ /* 0x000f26000c1e1900 */
[----:B------:R-:W-:Y:S01]  /*0490*/  FFMA R26, R25, R25, R26 ;  /* 0x00000019191a7223 */ /* 0x000fe2000000001a */
[----:B------:R-:W5:Y:S01]  /*04a0*/  LDG.E R18, desc[UR16][R2.64+0x8] ;  /* 0x0000081002127981 */ /* 0x000f62000c1e1900 */
[----:B------:R-:W-:-:S03]  /*04b0*/  FADD R25, R17, -R16 ;  /* 0x8000001011197221 */ /* 0x000fc60000000000 */
[----:B------:R-:W5:Y:S01]  /*04c0*/  LDG.E R19, desc[UR16][R4.64+0x8] ;  /* 0x0000081004137981 */ /* 0x000f62000c1e1900 */
[----:B------:R-:W-:-:S03]  /*04d0*/  FFMA R26, R25, R25, R26 ;  /* 0x00000019191a7223 */ /* 0x000fc6000000001a */
[----:B------:R-:W5:Y:S04]  /*04e0*/  LDG.E R16, desc[UR16][R2.64+0xc] ;  /* 0x00000c1002107981 */ /* 0x000f68000c1e1900 */
[----:B------:R-:W5:Y:S04]  /*04f0*/  LDG.E R17, desc[UR16][R4.64+0xc] ;  /* 0x00000c1004117981 */ /* 0x000f68000c1e1900 */
[----:B------:R-:W5:Y:S01]  /*0500*/  LDG.E R24, desc[UR16][R2.64+0x18] ;  /* 0x0000181002187981 */ /* 0x000f62000c1e1900 */
[----:B--2---:R-:W-:-:S03]  /*0510*/  FADD R25, R13, -R12 ;  /* 0x8000000c0d197221 */ /* 0x004fc60000000000 */
[----:B------:R-:W2:Y:S01]  /*0520*/  LDG.E R12, desc[UR16][R2.64+0x10] ;  /* 0x00001010020c7981 */ /* 0x000ea2000c1e1900 */
[----:B------:R-:W-:-:S03]  /*0530*/  FFMA R26, R25, R25, R26 ;  /* 0x00000019191a7223 */ /* 0x000fc6000000001a */
[----:B------:R-:W2:Y:S01]  /*0540*/  LDG.E R13, desc[UR16][R4.64+0x10] ;  /* 0x00001010040d7981 */ /* 0x000ea2000c1e1900 */
[----:B------:R-:W-:-:S03]  /*0550*/  FADD R25, R15, -R14 ;  /* 0x8000000e0f197221 */ /* 0x000fc60000000000 */
[----:B------:R0:W2:Y:S04]  /*0560*/  LDG.E R14, desc[UR16][R2.64+0x14] ;  /* 0x00001410020e7981 */ /* 0x0000a8000c1e1900 */
[----:B------:R-:W2:Y:S01]  /*0570*/  LDG.E R15, desc[UR16][R4.64+0x14] ;  /* 0x00001410040f7981 */ /* 0x000ea2000c1e1900 */
[----:B------:R-:W-:-:S03]  /*0580*/  FFMA R28, R25, R25, R26 ;  /* 0x00000019191c7223 */ /* 0x000fc6000000001a */
[----:B------:R-:W2:Y:S04]  /*0590*/  LDG.E R25, desc[UR16][R4.64+0x18] ;  /* 0x0000181004197981 */ /* 0x000ea8000c1e1900 */
[----:B------:R-:W2:Y:S01]  /*05a0*/  LDG.E R26, desc[UR16][R4.64+0x1c] ;  /* 0x00001c10041a7981 */ /* 0x000ea2000c1e1900 */
[----:B---3--:R-:W-:Y:S01]  /*05b0*/  FADD R21, R20, -R21 ;  /* 0x8000001514157221 */ /* 0x008fe20000000000 */
[----:B----4-:R-:W-:-:S03]  /*05c0*/  FADD R23, R22, -R23 ;  /* 0x8000001716177221 */ /* 0x010fc60000000000 */
[----:B------:R-:W-:-:S04]  /*05d0*/  FFMA R28, R21, R21, R28 ;  /* 0x00000015151c7223 */ /* 0x000fc8000000001c */
[----:B------:R-:W-:Y:S01]  /*05e0*/  FFMA R28, R23, R23, R28 ;  /* 0x00000017171c7223 */ /* 0x000fe2000000001c */
[----:B-----5:R-:W-:-:S04]  /*05f0*/  FADD R19, R19, -R18 ;  /* 0x8000001213137221 */ /* 0x020fc80000000000 */
[----:B------:R-:W-:Y:S01]  /*0600*/  FFMA R28, R19, R19, R28 ;  /* 0x00000013131c7223 */ /* 0x000fe2000000001c */
[----:B------:R-:W-:Y:S01]  /*0610*/  FADD R17, R17, -R16 ;  /* 0x8000001011117221 */ /* 0x000fe20000000000 */
[----:B------:R-:W-:-:S03]  /*0620*/  UIADD3 UR11, UPT, UPT, UR11, 0x10, URZ ;  /* 0x000000100b0b7890 */ /* 0x000fc6000fffe0ff */
[----:B------:R-:W-:Y:S01]  /*0630*/  FFMA R28, R17, R17, R28 ;  /* 0x00000011111c7223 */ /* 0x000fe2000000001c */
[----:B------:R-:W-:Y:S01]  /*0640*/  UISETP.NE.AND UP1, UPT, UR11, URZ, UPT ;  /* 0x000000ff0b00728c */ /* 0x000fe2000bf25270 */
[----:B0-----:R-:W-:Y:S02]  /*0650*/  IADD3 R2, P0, PT, R2, 0x40, RZ ;  /* 0x0000004002027810 */ /* 0x001fe40007f1e0ff */
[----:B------:R-:W-:Y:S02]  /*0660*/  IADD3 R10, PT, PT, R10, 0x10, RZ ;  /* 0x000000100a0a7810 */ /* 0x000fe40007ffe0ff */
[----:B------:R-:W-:Y:S01]  /*0670*/  IADD3.X R3, PT, PT, RZ, R3, RZ, P0, !PT ;  /* 0x00000003ff037210 */ /* 0x000fe200007fe4ff */
[----:B--2---:R-:W-:-:S04]  /*0680*/  FADD R13, R13, -R12 ;  /* 0x8000000c0d0d7221 */ /* 0x004fc80000000000 */
[----:B------:R-:W-:Y:S01]  /*0690*/  FFMA R28, R13, R13, R28 ;  /* 0x0000000d0d1c7223 */ /* 0x000fe2000000001c */
[----:B------:R-:W-:-:S04]  /*06a0*/  FADD R15, R15, -R14 ;  /* 0x8000000e0f0f7221 */ /* 0x000fc80000000000 */
[----:B------:R-:W-:Y:S01]  /*06b0*/  FFMA R28, R15, R15, R28 ;  /* 0x0000000f0f1c7223 */ /* 0x000fe2000000001c */
[----:B------:R-:W-:Y:S01]  /*06c0*/  FADD R25, R25, -R24 ;  /* 0x8000001819197221 */ /* 0x000fe20000000000 */
[----:B------:R-:W-:-:S03]  /*06d0*/  FADD R27, R26, -R27 ;  /* 0x8000001b1a1b7221 */ /* 0x000fc60000000000 */
[----:B------:R-:W-:-:S04]  /*06e0*/  FFMA R28, R25, R25, R28 ;  /* 0x00000019191c7223 */ /* 0x000fc8000000001c */
[----:B------:R-:W-:Y:S01]  /*06f0*/  FFMA R14, R27, R27, R28 ;  /* 0x0000001b1b0e7223 */ /* 0x000fe2000000001c */
[----:B------:R-:W-:Y:S06]  /*0700*/  BRA.U UP1, `(.L_x_6) ;  /* 0xfffffff901dc7547 */ /* 0x000fec000b83ffff */
.L_x_5:
[----:B------:R-:W-:Y:S05]  /*0710*/  BRA.U !UP0, `(.L_x_4) ;  /* 0x0000000508687547 */ /* 0x000fea000b800000 */
[----:B------:R-:W-:Y:S02]  /*0720*/  UISETP.GE.U32.AND UP0, UPT, UR9, 0x8, UPT ;  /* 0x000000080900788c */ /* 0x000fe4000bf06070 */
[----:B------:R-:W-:-:S04]  /*0730*/  ULOP3.LUT UR5, UR8, 0x7, URZ, 0xc0, !UPT ;  /* 0x0000000708057892 */ /* 0x000fc8000f8ec0ff */
[----:B------:R-:W-:-:S03]  /*0740*/  UISETP.NE.AND UP1, UPT, UR5, URZ, UPT ;  /* 0x000000ff0500728c */ /* 0x000fc6000bf25270 */
[----:B------:R-:W-:Y:S08]  /*0750*/  BRA.U !UP0, `(.L_x_7) ;  /* 0x0000000108987547 */ /* 0x000ff0000b800000 */
[----:B------:R-:W0:Y:S01]  /*0760*/  LDC.64 R2, c[0x0][0x380] ;  /* 0x0000e000ff027b82 */ /* 0x000e220000000a00 */
[----:B------:R-:W-:-:S07]  /*0770*/  IADD3 R13, PT, PT, R11, R0, RZ ;  /* 0x000000000b0d7210 */ /* 0x000fce0007ffe0ff */
[----:B------:R-:W1:Y:S01]  /*0780*/  LDC.64 R4, c[0x0][0x388] ;  /* 0x0000e200ff047b82 */ /* 0x000e620000000a00 */
[----:B0-----:R-:W-:-:S05]  /*0790*/  IMAD.WIDE R2, R13, 0x4, R2 ;  /* 0x000000040d027825 */ /* 0x001fca00078e0202 */
[----:B------:R-:W2:Y:S01]  /*07a0*/  LDG.E R24, desc[UR16][R2.64] ;  /* 0x0000001002187981 */ /* 0x000ea2000c1e1900 */
[----:B-1----:R-:W-:-:S03]  /*07b0*/  IMAD.WIDE.U32 R4, R0, 0x4, R4 ;  /* 0x0000000400047825 */ /* 0x002fc600078e0004 */
[----:B------:R-:W3:Y:S04]  /*07c0*/  LDG.E R26, desc[UR16][R2.64+0x4] ;  /* 0x00000410021a7981 */ /* 0x000ee8000c1e1900 */
[----:B------:R-:W2:Y:S04]  /*07d0*/  LDG.E R25, desc[UR16][R4.64] ;  /* 0x0000001004197981 */ /* 0x000ea8000c1e1900 */
[----:B------:R-:W3:Y:S04]  /*07e0*/  LDG.E R27, desc[UR16][R4.64+0x4] ;  /* 0x00000410041b7981 */ /* 0x000ee8000c1e1900 */
[----:B------:R-:W4:Y:S04]  /*07f0*/  LDG.E R21, desc[UR16][R2.64+0x8] ;  /* 0x0000081002157981 */ /* 0x000f28000c1e1900 */
[----:B------:R-:W4:Y:S04]  /*0800*/  LDG.E R20, desc[UR16][R4.64+0x8] ;  /* 0x0000081004147981 */ /* 0x000f28000c1e1900 */
[----:B------:R-:W5:Y:S04]  /*0810*/  LDG.E R19, desc[UR16][R2.64+0xc] ;  /* 0x00000c1002137981 */ /* 0x000f68000c1e1900 */
        /* <DEDUP_REMOVED lines=8> */
[----:B------:R-:W5:Y:S01]  /*08a0*/  LDG.E R23, desc[UR16][R4.64+0x1c] ;  /* 0x00001c1004177981 */ /* 0x000f62000c1e1900 */
[----:B------:R-:W-:Y:S01]  /*08b0*/  IADD3 R0, PT, PT, R0, 0x8, RZ ;  /* 0x0000000800007810 */ /* 0x000fe20007ffe0ff */
[----:B--2---:R-:W-:-:S04]  /*08c0*/  FADD R25, R24, -R25 ;  /* 0x8000001918197221 */ /* 0x004fc80000000000 */
[----:B------:R-:W-:Y:S01]  /*08d0*/  FFMA R14, R25, R25, R14 ;  /* 0x00000019190e7223 */ /* 0x000fe2000000000e */
[----:B---3--:R-:W-:-:S04]  /*08e0*/  FADD R27, R26, -R27 ;  /* 0x8000001b1a1b7221 */ /* 0x008fc80000000000 */
[----:B------:R-:W-:Y:S01]  /*08f0*/  FFMA R14, R27, R27, R14 ;  /* 0x0000001b1b0e7223 */ /* 0x000fe2000000000e */
[----:B----4-:R-:W-:-:S04]  /*0900*/  FADD R21, R21, -R20 ;  /* 0x8000001415157221 */ /* 0x010fc80000000000 */
[----:B------:R-:W-:Y:S01]  /*0910*/  FFMA R14, R21, R21, R14 ;  /* 0x00000015150e7223 */ /* 0x000fe2000000000e */
[----:B-----5:R-:W-:-:S04]  /*0920*/  FADD R19, R19, -R18 ;  /* 0x8000001213137221 */ /* 0x020fc80000000000 */
[----:B------:R-:W-:Y:S01]  /*0930*/  FFMA R14, R19, R19, R14 ;  /* 0x00000013130e7223 */ /* 0x000fe2000000000e */
[----:B------:R-:W-:-:S04]  /*0940*/  FADD R17, R17, -R16 ;  /* 0x8000001011117221 */ /* 0x000fc80000000000 */
[----:B------:R-:W-:Y:S01]  /*0950*/  FFMA R14, R17, R17, R14 ;  /* 0x00000011110e7223 */ /* 0x000fe2000000000e */
[----:B------:R-:W-:-:S04]  /*0960*/  FADD R15, R15, -R12 ;  /* 0x8000000c0f0f7221 */ /* 0x000fc80000000000 */
[----:B------:R-:W-:Y:S01]  /*0970*/  FFMA R14, R15, R15, R14 ;  /* 0x0000000f0f0e7223 */ /* 0x000fe2000000000e */
[----:B------:R-:W-:-:S04]  /*0980*/  FADD R13, R13, -R10 ;  /* 0x8000000a0d0d7221 */ /* 0x000fc80000000000 */
[----:B------:R-:W-:Y:S01]  /*0990*/  FFMA R14, R13, R13, R14 ;  /* 0x0000000d0d0e7223 */ /* 0x000fe2000000000e */
[----:B------:R-:W-:-:S04]  /*09a0*/  FADD R23, R22, -R23 ;  /* 0x8000001716177221 */ /* 0x000fc80000000000 */
[----:B------:R-:W-:-:S07]  /*09b0*/  FFMA R14, R23, R23, R14 ;  /* 0x00000017170e7223 */ /* 0x000fce000000000e */
.L_x_7:
        /* <DEDUP_REMOVED lines=26> */
[----:B------:R-:W-:-:S07]  /*0b60*/  FFMA R14, R18, R18, R13 ;  /* 0x00000012120e7223 */ /* 0x000fce000000000d */
.L_x_8:
[----:B------:R-:W-:Y:S05]  /*0b70*/  BRA.U !UP1, `(.L_x_4) ;  /* 0x0000000109507547 */ /* 0x000fea000b800000 */
[----:B------:R-:W0:Y:S01]  /*0b80*/  LDC.64 R4, c[0x0][0x388] ;  /* 0x0000e200ff047b82 */ /* 0x000e220000000a00 */
[----:B------:R-:W-:Y:S01]  /*0b90*/  IADD3 R13, PT, PT, R11, R0, RZ ;  /* 0x000000000b0d7210 */ /* 0x000fe20007ffe0ff */
[----:B------:R-:W-:-:S06]  /*0ba0*/  UIADD3 UR4, UPT, UPT, -UR4, URZ, URZ ;  /* 0x000000ff04047290 */ /* 0x000fcc000fffe1ff */
[----:B------:R-:W1:Y:S01]  /*0bb0*/  LDC.64 R2, c[0x0][0x380] ;  /* 0x0000e000ff027b82 */ /* 0x000e620000000a00 */
[----:B0-----:R-:W-:-:S03]  /*0bc0*/  IMAD.WIDE.U32 R4, R0, 0x4, R4 ;  /* 0x0000000400047825 */ /* 0x001fc600078e0004 */
[----:B------:R-:W-:Y:S02]  /*0bd0*/  MOV R0, R4 ;  /* 0x0000000400007202 */ /* 0x000fe40000000f00 */
[----:B------:R-:W-:-:S07]  /*0be0*/  MOV R17, R5 ;  /* 0x0000000500117202 */ /* 0x000fce0000000f00 */
.L_x_9:
[----:B-1----:R-:W-:Y:S01]  /*0bf0*/  IMAD.WIDE R4, R13, 0x4, R2 ;  /* 0x000000040d047825 */ /* 0x002fe200078e0202 */
[----:B------:R-:W-:Y:S02]  /*0c00*/  MOV R11, R17 ;  /* 0x00000011000b7202 */ /* 0x000fe40000000f00 */
[----:B------:R-:W-:-:S03]  /*0c10*/  MOV R10, R0 ;  /* 0x00000000000a7202 */ /* 0x000fc60000000f00 */
[----:B------:R-:W2:Y:S04]  /*0c20*/  LDG.E R4, desc[UR16][R4.64] ;  /* 0x0000001004047981 */ /* 0x000ea8000c1e1900 */
[----:B------:R-:W2:Y:S01]  /*0c30*/  LDG.E R11, desc[UR16][R10.64] ;  /* 0x000000100a0b7981 */ /* 0x000ea2000c1e1900 */
[----:B------:R-:W-:Y:S01]  /*0c40*/  UIADD3 UR4, UPT, UPT, UR4, 0x1, URZ ;  /* 0x0000000104047890 */ /* 0x000fe2000fffe0ff */
[----:B------:R-:W-:Y:S02]  /*0c50*/  IADD3 R0, P0, PT, R0, 0x4, RZ ;  /* 0x0000000400007810 */ /* 0x000fe40007f1e0ff */
[----:B------:R-:W-:Y:S01]  /*0c60*/  IADD3 R13, PT, PT, R13, 0x1, RZ ;  /* 0x000000010d0d7810 */ /* 0x000fe20007ffe0ff */
[----:B------:R-:W-:Y:S01]  /*0c70*/  UISETP.NE.AND UP0, UPT, UR4, URZ, UPT ;  /* 0x000000ff0400728c */ /* 0x000fe2000bf05270 */
[----:B------:R-:W-:Y:S01]  /*0c80*/  IADD3.X R17, PT, PT, RZ, R17, RZ, P0, !PT ;  /* 0x00000011ff117210 */ /* 0x000fe200007fe4ff */
[----:B--2---:R-:W-:-:S04]  /*0c90*/  FADD R15, R4, -R11 ;  /* 0x8000000b040f7221 */ /* 0x004fc80000000000 */
[----:B------:R-:W-:-:S03]  /*0ca0*/  FFMA R14, R15, R15, R14 ;  /* 0x0000000f0f0e7223 */ /* 0x000fc6000000000e */
[----:B------:R-:W-:Y:S05]  /*0cb0*/  BRA.U UP0, `(.L_x_9) ;  /* 0xfffffffd00cc7547 */ /* 0x000fea000b83ffff */
.L_x_4:
[----:B------:R-:W-:Y:S01]  /*0cc0*/  IADD3 R0, PT, PT, R14, -0xd000000, RZ ;  /* 0xf30000000e007810 */ /* 0x000fe20007ffe0ff */
[----:B------:R0:W1:Y:S01]  /*0cd0*/  MUFU.RSQ R5, R14 ;  /* 0x0000000e00057308 */ /* 0x0000620000001400 */
[----:B------:R-:W-:Y:S02]  /*0ce0*/  BSSY.RECONVERGENT B1, `(.L_x_10) ;  /* 0x000000c000017945 */ /* 0x000fe40003800200 */
[----:B------:R-:W-:-:S13]  /*0cf0*/  ISETP.GT.U32.AND P0, PT, R0, 0x727fffff, PT ;  /* 0x727fffff0000780c */ /* 0x000fda0003f04070 */
[----:B0-----:R-:W-:Y:S05]  /*0d00*/  @!P0 BRA `(.L_x_11) ;  /* 0x0000000000148947 */ /* 0x001fea0003800000 */
[----:B------:R-:W-:Y:S02]  /*0d10*/  MOV R0, R14 ;  /* 0x0000000e00007202 */ /* 0x000fe40000000f00 */
[----:B------:R-:W-:-:S07]  /*0d20*/  MOV R11, 0xd40 ;  /* 0x00000d40000b7802 */ /* 0x000fce0000000f00 */
[----:B-1----:R-:W-:Y:S05]  /*0d30*/  CALL.REL.NOINC `($__internal_0_$__cuda_sm20_sqrt_rn_f32_slowpath) ;  /* 0x0000000000847944 */ /* 0x002fea0003c00000 */
[----:B------:R-:W-:Y:S01]  /*0d40*/  MOV R3, R0 ;  /* 0x0000000000037202 */ /* 0x000fe20000000f00 */
[----:B------:R-:W-:Y:S06]  /*0d50*/  BRA `(.L_x_12) ;  /* 0x0000000000107947 */ /* 0x000fec0003800000 */
.L_x_11:
[C---:B-1----:R-:W-:Y:S01]  /*0d60*/  FMUL.FTZ R3, R5.reuse, R14 ;  /* 0x0000000e05037220 */ /* 0x042fe20000410000 */
[----:B------:R-:W-:-:S03]  /*0d70*/  FMUL.FTZ R0, R5, 0.5 ;  /* 0x3f00000005007820 */ /* 0x000fc60000410000 */
[----:B------:R-:W-:-:S04]  /*0d80*/  FFMA R14, -R3, R3, R14 ;  /* 0x00000003030e7223 */ /* 0x000fc8000000010e */
[----:B------:R-:W-:-:S07]  /*0d90*/  FFMA R3, R14, R0, R3 ;  /* 0x000000000e037223 */ /* 0x000fce0000000003 */
.L_x_12:
[----:B------:R-:W-:Y:S05]  /*0da0*/  BSYNC.RECONVERGENT B1 ;  /* 0x0000000000017941 */ /* 0x000fea0003800200 */
.L_x_10:
[----:B------:R0:W-:Y:S02]  /*0db0*/  STS [R8], R3 ;  /* 0x0000000308007388 */ /* 0x0001e40000000800 */
.L_x_3:
[----:B------:R-:W-:Y:S05]  /*0dc0*/  BSYNC.RECONVERGENT B0 ;  /* 0x0000000000007941 */ /* 0x000fea0003800200 */
.L_x_2:
[----:B------:R-:W-:Y:S01]  /*0dd0*/  BAR.SYNC.DEFER_BLOCKING 0x0 ;  /* 0x0000000000007b1d */ /* 0x000fe20000010000 */
[----:B------:R-:W-:Y:S02]  /*0de0*/  ISETP.GE.U32.AND P1, PT, R9, 0x2, PT ;  /* 0x000000020900780c */ /* 0x000fe40003f26070 */
[----:B------:R-:W-:-:S11]  /*0df0*/  ISETP.NE.AND P0, PT, R6, RZ, PT ;  /* 0x000000ff0600720c */ /* 0x000fd60003f05270 */
[----:B------:R-:W-:Y:S05]  /*0e00*/  @!P1 BRA `(.L_x_13) ;  /* 0x00000000002c9947 */ /* 0x000fea0003800000 */
.L_x_14:
[----:B------:R-:W-:-:S04]  /*0e10*/  SHF.R.U32.HI R5, RZ, 0x1, R9 ;  /* 0x00000001ff057819 */ /* 0x000fc80000011609 */
[----:B------:R-:W-:-:S13]  /*0e20*/  ISETP.GE.U32.AND P1, PT, R6, R5, PT ;  /* 0x000000050600720c */ /* 0x000fda0003f26070 */
[----:B------:R-:W-:Y:S01]  /*0e30*/  @!P1 LEA R0, R5, R8, 0x2 ;  /* 0x0000000805009211 */ /* 0x000fe200078e10ff */
[----:B0-----:R-:W-:Y:S05]  /*0e40*/  @!P1 LDS R3, [R8] ;  /* 0x0000000008039984 */ /* 0x001fea0000000800 */
[----:B------:R-:W0:Y:S02]  /*0e50*/  @!P1 LDS R0, [R0] ;  /* 0x0000000000009984 */ /* 0x000e240000000800 */
[----:B0-----:R-:W-:-:S05]  /*0e60*/  @!P1 FADD R3, R0, R3 ;  /* 0x0000000300039221 */ /* 0x001fca0000000000 */
[----:B------:R1:W-:Y:S01]  /*0e70*/  @!P1 STS [R8], R3 ;  /* 0x0000000308009388 */ /* 0x0003e20000000800 */
[----:B------:R-:W-:Y:S01]  /*0e80*/  BAR.SYNC.DEFER_BLOCKING 0x0 ;  /* 0x0000000000007b1d */ /* 0x000fe20000010000 */
[----:B------:R-:W-:Y:S02]  /*0e90*/  ISETP.GT.U32.AND P1, PT, R9, 0x3, PT ;  /* 0x000000030900780c */ /* 0x000fe40003f24070 */
[----:B------:R-:W-:-:S11]  /*0ea0*/  MOV R9, R5 ;  /* 0x0000000500097202 */ /* 0x000fd60000000f00 */
[----:B-1----:R-:W-:Y:S05]  /*0eb0*/  @P1 BRA `(.L_x_14) ;  /* 0xfffffffc00d41947 */ /* 0x002fea000383ffff */
.L_x_13:
[----:B------:R-:W-:Y:S05]  /*0ec0*/  @P0 EXIT ;  /* 0x000000000000094d */ /* 0x000fea0003800000 */
[----:B------:R-:W1:Y:S01]  /*0ed0*/  S2UR UR5, SR_CgaCtaId ;  /* 0x00000000000579c3 */ /* 0x000e620000008800 */
[----:B------:R-:W-:-:S07]  /*0ee0*/  UMOV UR4, 0x400 ;  /* 0x0000040000047882 */ /* 0x000fce0000000000 */
[----:B0-----:R-:W0:Y:S01]  /*0ef0*/  LDC.64 R2, c[0x0][0x390] ;  /* 0x0000e400ff027b82 */ /* 0x001e220000000a00 */
[----:B-1----:R-:W-:Y:S01]  /*0f00*/  ULEA UR4, UR5, UR4, 0x18 ;  /* 0x0000000405047291 */ /* 0x002fe2000f8ec0ff */
[----:B0-----:R-:W-:-:S08]  /*0f10*/  IMAD.WIDE.U32 R2, R7, 0x4, R2 ;  /* 0x0000000407027825 */ /* 0x001fd000078e0002 */
[----:B------:R-:W0:Y:S04]  /*0f20*/  LDS R5, [UR4] ;  /* 0x00000004ff057984 */ /* 0x000e280008000800 */
[----:B0-----:R-:W-:Y:S01]  /*0f30*/  STG.E desc[UR16][R2.64], R5 ;  /* 0x0000000502007986 */ /* 0x001fe2000c101910 */
[----:B------:R-:W-:Y:S05]  /*0f40*/  EXIT ;  /* 0x000000000000794d */ /* 0x000fea0003800000 */
        .weak           $__internal_0_$__cuda_sm20_sqrt_rn_f32_slowpath
        .type           $__internal_0_$__cuda_sm20_sqrt_rn_f32_slowpath,@function
        .size           $__internal_0_$__cuda_sm20_sqrt_rn_f32_slowpath,(.L_x_57 - $__internal_0_$__cuda_sm20_sqrt_rn_f32_slowpath)
$__internal_0_$__cuda_sm20_sqrt_rn_f32_slowpath:
[----:B------:R-:W-:-:S13]  /*0f50*/  LOP3.LUT P0, RZ, R0, 0x7fffffff, RZ, 0xc0, !PT ;  /* 0x7fffffff00ff7812 */ /* 0x000fda000780c0ff */
[----:B------:R-:W-:Y:S01]  /*0f60*/  @!P0 MOV R2, R0 ;  /* 0x0000000000028202 */ /* 0x000fe20000000f00 */
[----:B------:R-:W-:Y:S06]  /*0f70*/  @!P0 BRA `(.L_x_15) ;  /* 0x0000000000408947 */ /* 0x000fec0003800000 */
[----:B------:R-:W-:-:S13]  /*0f80*/  FSETP.GEU.FTZ.AND P0, PT, R0, RZ, PT ;  /* 0x000000ff0000720b */ /* 0x000fda0003f1e000 */
[----:B------:R-:W-:Y:S01]  /*0f90*/  @!P0 MOV R2, 0x7fffffff ;  /* 0x7fffffff00028802 */ /* 0x000fe20000000f00 */
[----:B------:R-:W-:Y:S06]  /*0fa0*/  @!P0 BRA `(.L_x_15) ;  /* 0x0000000000348947 */ /* 0x000fec0003800000 */
[----:B------:R-:W-:-:S13]  /*0fb0*/  FSETP.GTU.FTZ.AND P0, PT, |R0|, +INF , PT ;  /* 0x7f8000000000780b */ /* 0x000fda0003f1c200 */
[----:B------:R-:W-:Y:S01]  /*0fc0*/  @P0 FADD.FTZ R2, R0, 1 ;  /* 0x3f80000000020421 */ /* 0x000fe20000010000 */
[----:B------:R-:W-:Y:S06]  /*0fd0*/  @P0 BRA `(.L_x_15) ;  /* 0x0000000000280947 */ /* 0x000fec0003800000 */
[----:B------:R-:W-:-:S13]  /*0fe0*/  FSETP.NEU.FTZ.AND P0, PT, |R0|, +INF , PT ;  /* 0x7f8000000000780b */ /* 0x000fda0003f1d200 */
[----:B------:R-:W-:-:S04]  /*0ff0*/  @P0 FFMA R3, R0, 1.84467440737095516160e+19, RZ ;  /* 0x5f80000000030823 */ /* 0x000fc800000000ff */
[----:B------:R-:W0:Y:S02]  /*1000*/  @P0 MUFU.RSQ R2, R3 ;  /* 0x0000000300020308 */ /* 0x000e240000001400 */
[----:B0-----:R-:W-:Y:S01]  /*1010*/  @P0 FMUL.FTZ R4, R3, R2 ;  /* 0x0000000203040220 */ /* 0x001fe20000410000 */
[----:B------:R-:W-:Y:S01]  /*1020*/  @P0 FMUL.FTZ R10, R2, 0.5 ;  /* 0x3f000000020a0820 */ /* 0x000fe20000410000 */
[----:B------:R-:W-:Y:S02]  /*1030*/  @!P0 MOV R2, R0 ;  /* 0x0000000000028202 */ /* 0x000fe40000000f00 */
[----:B------:R-:W-:-:S04]  /*1040*/  @P0 FADD.FTZ R5, -R4, -RZ ;  /* 0x800000ff04050221 */ /* 0x000fc80000010100 */
[----:B------:R-:W-:-:S04]  /*1050*/  @P0 FFMA R5, R4, R5, R3 ;  /* 0x0000000504050223 */ /* 0x000fc80000000003 */
[----:B------:R-:W-:-:S04]  /*1060*/  @P0 FFMA R5, R5, R10, R4 ;  /* 0x0000000a05050223 */ /* 0x000fc80000000004 */
[----:B------:R-:W-:-:S07]  /*1070*/  @P0 FMUL.FTZ R2, R5, 2.3283064365386962891e-10 ;  /* 0x2f80000005020820 */ /* 0x000fce0000410000 */
.L_x_15:
[----:B------:R-:W-:Y:S01]  /*1080*/  HFMA2 R3, -RZ, RZ, 0, 0 ;  /* 0x00000000ff037431 */ /* 0x000fe200000001ff */
[----:B------:R-:W-:Y:S02]  /*1090*/  MOV R0, R2 ;  /* 0x0000000200007202 */ /* 0x000fe40000000f00 */
[----:B------:R-:W-:-:S04]  /*10a0*/  MOV R2, R11 ;  /* 0x0000000b00027202 */ /* 0x000fc80000000f00 */
[----:B------:R-:W-:Y:S05]  /*10b0*/  RET.REL.NODEC R2 `(_Z15d_reduce_spreadPfS_S_iiii) ;  /* 0xffffffec02d07950 */ /* 0x000fea0003c3ffff */
.L_x_16:
        /* <DEDUP_REMOVED lines=12> */
.L_x_57:


//--------------------- .text._Z18___d_reduce_spreadPfS_S_iiii --------------------------
	.section	.text._Z18___d_reduce_spreadPfS_S_iiii,"ax",@progbits
	.align	128
        .global         _Z18___d_reduce_spreadPfS_S_iiii
        .type           _Z18___d_reduce_spreadPfS_S_iiii,@function
        .size           _Z18___d_reduce_spreadPfS_S_iiii,(.L_x_58 - _Z18___d_reduce_spreadPfS_S_iiii)
        .other          _Z18___d_reduce_spreadPfS_S_iiii,@"STO_CUDA_ENTRY STV_DEFAULT"
_Z18___d_reduce_spreadPfS_S_iiii:
.text._Z18___d_reduce_spreadPfS_S_iiii:
[----:B------:R-:W0:Y:S01]  /*0000*/  LDC R1, c[0x0][0x37c] ;  /* 0x0000df00ff017b82 */ /* 0x000e220000000800 */
[----:B------:R-:W1:Y:S07]  /*0010*/  S2R R3, SR_CTAID.X ;  /* 0x0000000000037919 */ /* 0x000e6e0000002500 */
[----:B------:R-:W2:Y:S01]  /*0020*/  S2UR UR5, SR_CgaCtaId ;  /* 0x00000000000579c3 */ /* 0x000ea20000008800 */
[----:B------:R-:W3:Y:S01]  /*0030*/  LDCU.64 UR36, c[0x0][0x358] ;  /* 0x00006b00ff2477ac */ /* 0x000ee20008000a00 */
[----:B0-----:R-:W-:Y:S01]  /*0040*/  IADD3 R1, PT, PT, R1, -0x18, RZ ;  /* 0xffffffe801017810 */ /* 0x001fe20007ffe0ff */
[----:B------:R-:W0:Y:S01]  /*0050*/  S2R R2, SR_TID.X ;  /* 0x0000000000027919 */ /* 0x000e220000002100 */
[----:B------:R-:W4:Y:S04]  /*0060*/  LDCU UR7, c[0x0][0x2fc] ;  /* 0x00005f80ff0777ac */ /* 0x000f280008000800 */
[----:B------:R-:W1:Y:S01]  /*0070*/  LDC.64 R16, c[0x0][0x390] ;  /* 0x0000e400ff107b82 */ /* 0x000e620000000a00 */
[----:B------:R-:W0:Y:S01]  /*0080*/  LDCU UR8, c[0x0][0x360] ;  /* 0x00006c00ff0877ac */ /* 0x000e220008000800 */
[----:B------:R-:W-:Y:S01]  /*0090*/  UMOV UR4, 0x400 ;  /* 0x0000040000047882 */ /* 0x000fe20000000000 */
[----:B------:R-:W5:Y:S01]  /*00a0*/  LDCU UR9, c[0x0][0x398] ;  /* 0x00007300ff0977ac */ /* 0x000f620008000800 */
[----:B------:R-:W4:Y:S01]  /*00b0*/  LDCU UR6, c[0x0][0x2f8] ;  /* 0x00005f00ff0677ac */ /* 0x000f220008000800 */
[----:B--2---:R-:W-:Y:S01]  /*00c0*/  ULEA UR4, UR5, UR4, 0x18 ;  /* 0x0000000405047291 */ /* 0x004fe2000f8ec0ff */
[----:B-1----:R-:W-:-:S08]  /*00d0*/  IMAD.WIDE.U32 R16, R3, 0x4, R16 ;  /* 0x0000000403107825 */ /* 0x002fd000078e0010 */
[----:B------:R-:W-:Y:S01]  /*00e0*/  STS [UR4], RZ ;  /* 0x000000ffff007988 */ /* 0x000fe20008000804 */
[----:B0-----:R-:W-:-:S03]  /*00f0*/  IMAD R11, R3, UR8, R2 ;  /* 0x00000008030b7c24 */ /* 0x001fc6000f8e0202 */
[----:B---3--:R0:W-:Y:S01]  /*0100*/  STG.E desc[UR36][R16.64], RZ ;  /* 0x000000ff10007986 */ /* 0x0081e2000c101924 */
[----:B------:R-:W-:Y:S01]  /*0110*/  BAR.SYNC.DEFER_BLOCKING 0x0 ;  /* 0x0000000000007b1d */ /* 0x000fe20000010000 */
[----:B-----5:R-:W-:Y:S02]  /*0120*/  ISETP.GE.AND P0, PT, R11, UR9, PT ;  /* 0x000000090b007c0c */ /* 0x020fe4000bf06270 */
[----:B----4-:R-:W-:-:S04]  /*0130*/  IADD3 R6, P1, PT, R1, UR6, RZ ;  /* 0x0000000601067c10 */ /* 0x010fc8000ff3e0ff */
[----:B------:R-:W-:-:S07]  /*0140*/  IADD3.X R7, PT, PT, RZ, UR7, RZ, P1, !PT ;  /* 0x00000007ff077c10 */ /* 0x000fce0008ffe4ff */
[----:B0-----:R-:W-:Y:S05]  /*0150*/  @P0 EXIT ;  /* 0x000000000000094d */ /* 0x001fea0003800000 */
        /* <DEDUP_REMOVED lines=23> */
.L_x_19:
        /* <DEDUP_REMOVED lines=17> */
[----:B------:R-:W2:Y:S01]  /*03e0*/  LDG.E R18, desc[UR36][R4.64+-0x8] ;  /* 0xfffff82404127981 */ /* 0x000ea2000c1e1900 */
[----:B------:R-:W-:Y:S01]  /*03f0*/  FFMA R12, R15, R15, R12 ;  /* 0x0000000f0f0c7223 */ /* 0x000fe2000000000c */
[----:B---3--:R-:W-:Y:S02]  /*0400*/  FADD R15, R19, -R26 ;  /* 0x8000001a130f7221 */ /* 0x008fe40000000000 */
[----:B------:R-:W2:Y:S01]  /*0410*/  LDG.E R19, desc[UR36][R8.64+-0x8] ;  /* 0xfffff82408137981 */ /* 0x000ea2000c1e1900 */
[----:B----4-:R-:W-:Y:S01]  /*0420*/  FADD R14, R14, -R13 ;  /* 0x8000000d0e0e7221 */ /* 0x010fe20000000000 */
[----:B------:R-:W-:Y:S02]  /*0430*/  FFMA R15, R15, R15, R12 ;  /* 0x0000000f0f0f7223 */ /* 0x000fe4000000000c */
[----:B------:R-:W3:Y:S04]  /*0440*/  LDG.E R12, desc[UR36][R4.64+-0x4] ;  /* 0xfffffc24040c7981 */ /* 0x000ee8000c1e1900 */
[----:B------:R-:W3:Y:S01]  /*0450*/  LDG.E R13, desc[UR36][R8.64+-0x4] ;  /* 0xfffffc24080d7981 */ /* 0x000ee2000c1e1900 */
[----:B------:R-:W-:-:S03]  /*0460*/  FFMA R26, R14, R14, R15 ;  /* 0x0000000e0e1a7223 */ /* 0x000fc6000000000f */
[----:B------:R-:W4:Y:S04]  /*0470*/  LDG.E R14, desc[UR36][R4.64] ;  /* 0x00000024040e7981 */ /* 0x000f28000c1e1900 */
[----:B------:R-:W4:Y:S01]  /*0480*/  LDG.E R15, desc[UR36][R8.64] ;  /* 0x00000024080f7981 */ /* 0x000f22000c1e1900 */
[----:B-----5:R-:W-:Y:S01]  /*0490*/  FADD R23, R23, -R22 ;  /* 0x8000001617177221 */ /* 0x020fe20000000000 */
[----:B------:R-:W-:Y:S02]  /*04a0*/  FADD R25, R25, -R24 ;  /* 0x8000001819197221 */ /* 0x000fe40000000000 */
[----:B------:R-:W5:Y:S01]  /*04b0*/  LDG.E R22, desc[UR36][R8.64+0x4] ;  /* 0x0000042408167981 */ /* 0x000f62000c1e1900 */
[----:B------:R-:W-:-:S03]  /*04c0*/  FFMA R26, R23, R23, R26 ;  /* 0x00000017171a7223 */ /* 0x000fc6000000001a */
[----:B------:R-:W5:Y:S01]  /*04d0*/  LDG.E R23, desc[UR36][R4.64+0x4] ;  /* 0x0000042404177981 */ /* 0x000f62000c1e1900 */
[----:B------:R-:W-:Y:S01]  /*04e0*/  FFMA R26, R25, R25, R26 ;  /* 0x00000019191a7223 */ /* 0x000fe2000000001a */
[----:B------:R-:W-:Y:S02]  /*04f0*/  FADD R25, R21, -R20 ;  /* 0x8000001415197221 */ /* 0x000fe40000000000 */
[----:B------:R-:W5:Y:S02]  /*0500*/  LDG.E R20, desc[UR36][R4.64+0x8] ;  /* 0x0000082404147981 */ /* 0x000f64000c1e1900 */
[----:B------:R-:W-:Y:S02]  /*0510*/  FFMA R26, R25, R25, R26 ;  /* 0x00000019191a7223 */ /* 0x000fe4000000001a */
[----:B------:R-:W5:Y:S04]  /*0520*/  LDG.E R21, desc[UR36][R8.64+0x8] ;  /* 0x0000082408157981 */ /* 0x000f68000c1e1900 */
[----:B------:R-:W5:Y:S01]  /*0530*/  LDG.E R24, desc[UR36][R4.64+0x18] ;  /* 0x0000182404187981 */ /* 0x000f62000c1e1900 */
[----:B--2---:R-:W-:-:S03]  /*0540*/  FADD R25, R19, -R18 ;  /* 0x8000001213197221 */ /* 0x004fc60000000000 */
[----:B------:R-:W2:Y:S01]  /*0550*/  LDG.E R18, desc[UR36][R4.64+0xc] ;  /* 0x00000c2404127981 */ /* 0x000ea2000c1e1900 */
[----:B------:R-:W-:-:S03]  /*0560*/  FFMA R26, R25, R25, R26 ;  /* 0x00000019191a7223 */ /* 0x000fc6000000001a */
[----:B------:R-:W2:Y:S01]  /*0570*/  LDG.E R19, desc[UR36][R8.64+0xc] ;  /* 0x00000c2408137981 */ /* 0x000ea2000c1e1900 */
[----:B---3--:R-:W-:-:S03]  /*0580*/  FADD R25, R13, -R12 ;  /* 0x8000000c0d197221 */ /* 0x008fc60000000000 */
[----:B------:R-:W3:Y:S01]  /*0590*/  LDG.E R12, desc[UR36][R4.64+0x10] ;  /* 0x00001024040c7981 */ /* 0x000ee2000c1e1900 */
[----:B------:R-:W-:-:S03]  /*05a0*/  FFMA R26, R25, R25, R26 ;  /* 0x00000019191a7223 */ /* 0x000fc6000000001a */
[----:B------:R-:W3:Y:S01]  /*05b0*/  LDG.E R13, desc[UR36][R8.64+0x10] ;  /* 0x00001024080d7981 */ /* 0x000ee2000c1e1900 */
[----:B----4-:R-:W-:-:S03]  /*05c0*/  FADD R25, R15, -R14 ;  /* 0x8000000e0f197221 */ /* 0x010fc60000000000 */
[----:B------:R0:W4:Y:S04]  /*05d0*/  LDG.E R14, desc[UR36][R4.64+0x14] ;  /* 0x00001424040e7981 */ /* 0x000128000c1e1900 */
[----:B------:R-:W4:Y:S01]  /*05e0*/  LDG.E R15, desc[UR36][R8.64+0x14] ;  /* 0x00001424080f7981 */ /* 0x000f22000c1e1900 */
[----:B------:R-:W-:-:S03]  /*05f0*/  FFMA R28, R25, R25, R26 ;  /* 0x00000019191c7223 */ /* 0x000fc6000000001a */
[----:B------:R-:W4:Y:S04]  /*0600*/  LDG.E R25, desc[UR36][R8.64+0x18] ;  /* 0x0000182408197981 */ /* 0x000f28000c1e1900 */
[----:B------:R-:W4:Y:S01]  /*0610*/  LDG.E R26, desc[UR36][R8.64+0x1c] ;  /* 0x00001c24081a7981 */ /* 0x000f22000c1e1900 */
[----:B-----5:R-:W-:Y:S01]  /*0620*/  FADD R23, R22, -R23 ;  /* 0x8000001716177221 */ /* 0x020fe20000000000 */
[----:B------:R-:W-:-:S03]  /*0630*/  FADD R21, R21, -R20 ;  /* 0x8000001415157221 */ /* 0x000fc60000000000 */
[----:B------:R-:W-:-:S04]  /*0640*/  FFMA R28, R23, R23, R28 ;  /* 0x00000017171c7223 */ /* 0x000fc8000000001c */
[----:B------:R-:W-:Y:S01]  /*0650*/  FFMA R28, R21, R21, R28 ;  /* 0x00000015151c7223 */ /* 0x000fe2000000001c */
[----:B------:R-:W-:-:S04]  /*0660*/  UIADD3 UR11, UPT, UPT, UR11, 0x10, URZ ;  /* 0x000000100b0b7890 */ /* 0x000fc8000fffe0ff */
[----:B------:R-:W-:Y:S01]  /*0670*/  UISETP.NE.AND UP1, UPT, UR11, URZ, UPT ;  /* 0x000000ff0b00728c */ /* 0x000fe2000bf25270 */
[----:B0-----:R-:W-:Y:S02]  /*0680*/  IADD3 R4, P0, PT, R4, 0x40, RZ ;  /* 0x0000004004047810 */ /* 0x001fe40007f1e0ff */
[----:B------:R-:W-:Y:S02]  /*0690*/  IADD3 R10, PT, PT, R10, 0x10, RZ ;  /* 0x000000100a0a7810 */ /* 0x000fe40007ffe0ff */
[----:B------:R-:W-:Y:S01]  /*06a0*/  IADD3.X R5, PT, PT, RZ, R5, RZ, P0, !PT ;  /* 0x00000005ff057210 */ /* 0x000fe200007fe4ff */
[----:B--2---:R-:W-:-:S04]  /*06b0*/  FADD R19, R19, -R18 ;  /* 0x8000001213137221 */ /* 0x004fc80000000000 */
[----:B------:R-:W-:Y:S01]  /*06c0*/  FFMA R28, R19, R19, R28 ;  /* 0x00000013131c7223 */ /* 0x000fe2000000001c */
[----:B---3--:R-:W-:-:S04]  /*06d0*/  FADD R13, R13, -R12 ;  /* 0x8000000c0d0d7221 */ /* 0x008fc80000000000 */
[----:B------:R-:W-:Y:S01]  /*06e0*/  FFMA R28, R13, R13, R28 ;  /* 0x0000000d0d1c7223 */ /* 0x000fe2000000001c */
[----:B----4-:R-:W-:-:S04]  /*06f0*/  FADD R15, R15, -R14 ;  /* 0x8000000e0f0f7221 */ /* 0x010fc80000000000 */
[----:B------:R-:W-:Y:S01]  /*0700*/  FFMA R28, R15, R15, R28 ;  /* 0x0000000f0f1c7223 */ /* 0x000fe2000000001c */
[----:B------:R-:W-:Y:S01]  /*0710*/  FADD R25, R25, -R24 ;  /* 0x8000001819197221 */ /* 0x000fe20000000000 */
[----:B------:R-:W-:-:S03]  /*0720*/  FADD R27, R26, -R27 ;  /* 0x8000001b1a1b7221 */ /* 0x000fc60000000000 */
[----:B------:R-:W-:-:S04]  /*0730*/  FFMA R28, R25, R25, R28 ;  /* 0x00000019191c7223 */ /* 0x000fc8000000001c */
[----:B------:R-:W-:Y:S01]  /*0740*/  FFMA R12, R27, R27, R28 ;  /* 0x0000001b1b0c7223 */ /* 0x000fe2000000001c */
[----:B------:R-:W-:Y:S06]  /*0750*/  BRA.U UP1, `(.L_x_19) ;  /* 0xfffffff901dc7547 */ /* 0x000fec000b83ffff */
.L_x_18:
        /* <DEDUP_REMOVED lines=38> */
[----:B------:R-:W-:Y:S01]  /*09c0*/  IADD3 R0, PT, PT, R0, 0x8, RZ ;  /* 0x0000000800007810 */ /* 0x000fe20007ffe0ff */
[----:B------:R-:W-:Y:S01]  /*09d0*/  FADD R27, R24, -R27 ;  /* 0x8000001b181b7221 */ /* 0x000fe20000000000 */
[----:B--2---:R-:W-:-:S04]  /*09e0*/  FADD R25, R10, -R25 ;  /* 0x800000190a197221 */ /* 0x004fc80000000000 */
[----:B------:R-:W-:-:S04]  /*09f0*/  FFMA R12, R25, R25, R12 ;  /* 0x00000019190c7223 */ /* 0x000fc8000000000c */
[----:B------:R-:W-:-:S07]  /*0a00*/  FFMA R12, R27, R27, R12 ;  /* 0x0000001b1b0c7223 */ /* 0x000fce000000000c */
.L_x_20:
        /* <DEDUP_REMOVED lines=27> */
.L_x_21:
        /* <DEDUP_REMOVED lines=8> */
.L_x_22:
        /* <DEDUP_REMOVED lines=13> */
.L_x_17:
[----:B------:R-:W-:Y:S01]  /*0d10*/  IADD3 R0, PT, PT, R12, -0xd000000, RZ ;  /* 0xf30000000c007810 */ /* 0x000fe20007ffe0ff */
[----:B------:R0:W1:Y:S01]  /*0d20*/  MUFU.RSQ R9, R12 ;  /* 0x0000000c00097308 */ /* 0x0000620000001400 */
[----:B------:R-:W-:Y:S02]  /*0d30*/  BSSY.RECONVERGENT B0, `(.L_x_23) ;  /* 0x000000b000007945 */ /* 0x000fe40003800200 */
[----:B------:R-:W-:-:S13]  /*0d40*/  ISETP.GT.U32.AND P0, PT, R0, 0x727fffff, PT ;  /* 0x727fffff0000780c */ /* 0x000fda0003f04070 */
[----:B0-----:R-:W-:Y:S05]  /*0d50*/  @!P0 BRA `(.L_x_24) ;  /* 0x0000000000108947 */ /* 0x001fea0003800000 */
[----:B------:R-:W-:Y:S02]  /*0d60*/  MOV R0, R12 ;  /* 0x0000000c00007202 */ /* 0x000fe40000000f00 */
[----:B------:R-:W-:-:S07]  /*0d70*/  MOV R11, 0xd90 ;  /* 0x00000d90000b7802 */ /* 0x000fce0000000f00 */
[----:B-1----:R-:W-:Y:S05]  /*0d80*/  CALL.REL.NOINC `($__internal_1_$__cuda_sm20_sqrt_rn_f32_slowpath) ;  /* 0x0000000000907944 */ /* 0x002fea0003c00000 */
[----:B------:R-:W-:Y:S05]  /*0d90*/  BRA `(.L_x_25) ;  /* 0x0000000000107947 */ /* 0x000fea0003800000 */
.L_x_24:
[C---:B-1----:R-:W-:Y:S01]  /*0da0*/  FMUL.FTZ R5, R9.reuse, R12 ;  /* 0x0000000c09057220 */ /* 0x042fe20000410000 */
[----:B------:R-:W-:-:S03]  /*0db0*/  FMUL.FTZ R4, R9, 0.5 ;  /* 0x3f00000009047820 */ /* 0x000fc60000410000 */
[----:B------:R-:W-:-:S04]  /*0dc0*/  FFMA R0, -R5, R5, R12 ;  /* 0x0000000505007223 */ /* 0x000fc8000000010c */
[----:B------:R-:W-:-:S07]  /*0dd0*/  FFMA R0, R0, R4, R5 ;  /* 0x0000000400007223 */ /* 0x000fce0000000005 */
.L_x_25:
[----:B------:R-:W-:Y:S05]  /*0de0*/  BSYNC.RECONVERGENT B0 ;  /* 0x0000000000007941 */ /* 0x000fea0003800200 */
.L_x_23:
[----:B------:R-:W0:Y:S01]  /*0df0*/  S2UR UR5, SR_CgaCtaId ;  /* 0x00000000000579c3 */ /* 0x000e220000008800 */
[----:B------:R-:W-:Y:S01]  /*0e00*/  UMOV UR4, 0x400 ;  /* 0x0000040000047882 */ /* 0x000fe20000000000 */
[----:B------:R-:W-:Y:S01]  /*0e10*/  ISETP.NE.AND P0, PT, R3, RZ, PT ;  /* 0x000000ff0300720c */ /* 0x000fe20003f05270 */
[----:B0-----:R-:W-:-:S09]  /*0e20*/  ULEA UR4, UR5, UR4, 0x18 ;  /* 0x0000000405047291 */ /* 0x001fd2000f8ec0ff */
[----:B------:R-:W0:Y:S02]  /*0e30*/  LDS R5, [UR4] ;  /* 0x00000004ff057984 */ /* 0x000e240008000800 */
[----:B0-----:R-:W-:-:S05]  /*0e40*/  FADD R10, R5, R0 ;  /* 0x00000000050a7221 */ /* 0x001fca0000000000 */
[----:B------:R0:W-:Y:S01]  /*0e50*/  STS [UR4], R10 ;  /* 0x0000000aff007988 */ /* 0x0001e20008000804 */
[----:B------:R-:W-:Y:S05]  /*0e60*/  @P0 BRA `(.L_x_26) ;  /* 0x0000000000300947 */ /* 0x000fea0003800000 */
[----:B------:R-:W1:Y:S01]  /*0e70*/  F2F.F64.F32 R8, R0 ;  /* 0x0000000000087310 */ /* 0x000e620000201800 */
[----:B------:R-:W-:Y:S01]  /*0e80*/  MOV R3, 0x0 ;  /* 0x0000000000037802 */ /* 0x000fe20000000f00 */
[----:B------:R2:W-:Y:S01]  /*0e90*/  STL [R1], R2 ;  /* 0x0000000201007387 */ /* 0x0005e20000100800 */
[----:B------:R-:W3:Y:S02]  /*0ea0*/  LDCU.64 UR4, c[0x4][0x10] ;  /* 0x01000200ff0477ac */ /* 0x000ee40008000a00 */
[----:B------:R2:W4:Y:S03]  /*0eb0*/  LDC.64 R12, c[0x4][R3] ;  /* 0x01000000030c7b82 */ /* 0x0005260000000a00 */
[----:B0-----:R-:W0:Y:S01]  /*0ec0*/  F2F.F64.F32 R10, R10 ;  /* 0x0000000a000a7310 */ /* 0x001e220000201800 */
[----:B-1----:R2:W-:Y:S01]  /*0ed0*/  STL.64 [R1+0x8], R8 ;  /* 0x0000080801007387 */ /* 0x0025e20000100a00 */
[----:B---3--:R-:W-:-:S03]  /*0ee0*/  MOV R4, UR4 ;  /* 0x0000000400047c02 */ /* 0x008fc60008000f00 */
[----:B0-----:R2:W-:Y:S01]  /*0ef0*/  STL.64 [R1+0x10], R10 ;  /* 0x0000100a01007387 */ /* 0x0015e20000100a00 */
[----:B------:R-:W-:-:S07]  /*0f00*/  MOV R5, UR5 ;  /* 0x0000000500057c02 */ /* 0x000fce0008000f00 */
[----:B------:R-:W-:-:S07]  /*0f10*/  LEPC R20, `(.L_x_26) ;  /* 0x000000001014794e */ /* 0x000fce0000000000 */
[----:B--2-4-:R-:W-:Y:S05]  /*0f20*/  CALL.ABS.NOINC R12 ;  /* 0x000000000c007343 */ /* 0x014fea0003c00000 */
.L_x_26:
[----:B------:R-:W-:Y:S05]  /*0f30*/  WARPSYNC.ALL ;  /* 0x0000000000007948 */ /* 0x000fea0003800000 */
[----:B------:R-:W-:Y:S01]  /*0f40*/  BAR.SYNC.DEFER_BLOCKING 0x0 ;  /* 0x0000000000007b1d */ /* 0x000fe20000010000 */
[----:B------:R-:W-:-:S13]  /*0f50*/  ISETP.NE.AND P0, PT, R2, RZ, PT ;  /* 0x000000ff0200720c */ /* 0x000fda0003f05270 */
[----:B------:R-:W-:Y:S05]  /*0f60*/  @P0 EXIT ;  /* 0x000000000000094d */ /* 0x000fea0003800000 */
[----:B------:R-:W1:Y:S01]  /*0f70*/  S2UR UR5, SR_CgaCtaId ;  /* 0x00000000000579c3 */ /* 0x000e620000008800 */
[----:B------:R-:W-:Y:S02]  /*0f80*/  UMOV UR4, 0x400 ;  /* 0x0000040000047882 */ /* 0x000fe40000000000 */
[----:B-1----:R-:W-:-:S09]  /*0f90*/  ULEA UR4, UR5, UR4, 0x18 ;  /* 0x0000000405047291 */ /* 0x002fd2000f8ec0ff */
[----:B------:R-:W1:Y:S04]  /*0fa0*/  LDS R3, [UR4] ;  /* 0x00000004ff037984 */ /* 0x000e680008000800 */
[----:B-1----:R-:W-:Y:S01]  /*0fb0*/  STG.E desc[UR36][R16.64], R3 ;  /* 0x0000000310007986 */ /* 0x002fe2000c101924 */
[----:B------:R-:W-:Y:S05]  /*0fc0*/  EXIT ;  /* 0x000000000000794d */ /* 0x000fea0003800000 */
        .weak           $__internal_1_$__cuda_sm20_sqrt_rn_f32_slowpath
        .type           $__internal_1_$__cuda_sm20_sqrt_rn_f32_slowpath,@function
        .size           $__internal_1_$__cuda_sm20_sqrt_rn_f32_slowpath,(.L_x_58 - $__internal_1_$__cuda_sm20_sqrt_rn_f32_slowpath)
$__internal_1_$__cuda_sm20_sqrt_rn_f32_slowpath:
        /* <DEDUP_REMOVED lines=19> */
.L_x_27:
[----:B------:R-:W-:Y:S01]  /*1100*/  HFMA2 R5, -RZ, RZ, 0, 0 ;  /* 0x00000000ff057431 */ /* 0x000fe200000001ff */
[----:B------:R-:W-:Y:S02]  /*1110*/  MOV R0, R4 ;  /* 0x0000000400007202 */ /* 0x000fe40000000f00 */
[----:B------:R-:W-:-:S04]  /*1120*/  MOV R4, R11 ;  /* 0x0000000b00047202 */ /* 0x000fc80000000f00 */
[----:B------:R-:W-:Y:S05]  /*1130*/  RET.REL.NODEC R4 `(_Z18___d_reduce_spreadPfS_S_iiii) ;  /* 0xffffffec04b07950 */ /* 0x000fea0003c3ffff */
.L_x_28:
        /* <DEDUP_REMOVED lines=12> */
.L_x_58:


//--------------------- .text._Z15d_reduce_pointsPfS_ii --------------------------
	.section	.text._Z15d_reduce_pointsPfS_ii,"ax",@progbits
	.align	128
        .global         _Z15d_reduce_pointsPfS_ii
        .type           _Z15d_reduce_pointsPfS_ii,@function
        .size           _Z15d_reduce_pointsPfS_ii,(.L_x_62 - _Z15d_reduce_pointsPfS_ii)
        .other          _Z15d_reduce_pointsPfS_ii,@"STO_CUDA_ENTRY STV_DEFAULT"
_Z15d_reduce_pointsPfS_ii:
.text._Z15d_reduce_pointsPfS_ii:
[----:B------:R-:W-:Y:S01]  /*0000*/  LDC R1, c[0x0][0x37c] ;  /* 0x0000df00ff017b82 */ /* 0x000fe20000000800 */
[----:B------:R-:W0:Y:S01]  /*0010*/  LDCU UR4, c[0x0][0x394] ;  /* 0x00007280ff0477ac */ /* 0x000e220008000800 */
[----:B------:R-:W1:Y:S06]  /*0020*/  S2R R3, SR_TID.X ;  /* 0x0000000000037919 */ /* 0x000e6c0000002100 */
[----:B------:R-:W1:Y:S08]  /*0030*/  S2UR UR6, SR_CTAID.X ;  /* 0x00000000000679c3 */ /* 0x000e700000002500 */
[----:B------:R-:W1:Y:S01]  /*0040*/  LDC R2, c[0x0][0x360] ;  /* 0x0000d800ff027b82 */ /* 0x000e620000000800 */
[----:B0-----:R-:W-:-:S05]  /*0050*/  IMAD.U32 R0, RZ, RZ, UR4 ;  /* 0x00000004ff007e24 */ /* 0x001fca000f8e00ff */
[----:B------:R-:W-:Y:S01]  /*0060*/  ISETP.GE.AND P0, PT, R0, 0x1, PT ;  /* 0x000000010000780c */ /* 0x000fe20003f06270 */
[----:B-1----:R-:W-:-:S12]  /*0070*/  IMAD R5, R2, UR6, R3 ;  /* 0x0000000602057c24 */ /* 0x002fd8000f8e0203 */
[----:B------:R-:W-:Y:S05]  /*0080*/  @!P0 BRA `(.L_x_29) ;  /* 0x0000000400348947 */ /* 0x000fea0003800000 */
[C---:B------:R-:W-:Y:S01]  /*0090*/  ISETP.GE.U32.AND P1, PT, R0.reuse, 0x10, PT ;  /* 0x000000100000780c */ /* 0x040fe20003f26070 */
[----:B------:R-:W-:Y:S01]  /*00a0*/  IMAD.MOV.U32 R4, RZ, RZ, RZ ;  /* 0x000000ffff047224 */ /* 0x000fe200078e00ff */
[----:B------:R-:W-:-:S04]  /*00b0*/  LOP3.LUT R7, R0, 0xf, RZ, 0xc0, !PT ;  /* 0x0000000f00077812 */ /* 0x000fc800078ec0ff */
[----:B------:R-:W-:-:S07]  /*00c0*/  ISETP.NE.AND P2, PT, R7, RZ, PT ;  /* 0x000000ff0700720c */ /* 0x000fce0003f45270 */
[----:B------:R-:W-:Y:S06]  /*00d0*/  @!P1 BRA `(.L_x_30) ;  /* 0x0000000000689947 */ /* 0x000fec0003800000 */
[----:B------:R-:W0:Y:S01]  /*00e0*/  S2UR UR5, SR_CgaCtaId ;  /* 0x00000000000579c3 */ /* 0x000e220000008800 */
[----:B------:R-:W-:Y:S01]  /*00f0*/  UMOV UR4, 0x400 ;  /* 0x0000040000047882 */ /* 0x000fe20000000000 */
[----:B------:R-:W-:Y:S01]  /*0100*/  LOP3.LUT R4, R0, 0x7ffffff0, RZ, 0xc0, !PT ;  /* 0x7ffffff000047812 */ /* 0x000fe200078ec0ff */
[----:B0-----:R-:W-:-:S03]  /*0110*/  ULEA UR5, UR5, UR4, 0x18 ;  /* 0x0000000405057291 */ /* 0x001fc6000f8ec0ff */
[----:B------:R-:W-:-:S09]  /*0120*/  UMOV UR4, URZ ;  /* 0x000000ff00047c82 */ /* 0x000fd20008000000 */
.L_x_31:
[----:B0-----:R-:W-:Y:S01]  /*0130*/  IMAD R6, R3, R0, UR4 ;  /* 0x0000000403067e24 */ /* 0x001fe2000f8e0200 */
[----:B------:R-:W-:-:S04]  /*0140*/  UIADD3 UR4, UPT, UPT, UR4, 0x10, URZ ;  /* 0x0000001004047890 */ /* 0x000fc8000fffe0ff */
[----:B------:R-:W-:Y:S02]  /*0150*/  LEA R6, R6, UR5, 0x2 ;  /* 0x0000000506067c11 */ /* 0x000fe4000f8e10ff */
[----:B------:R-:W-:-:S03]  /*0160*/  ISETP.NE.AND P1, PT, R4, UR4, PT ;  /* 0x0000000404007c0c */ /* 0x000fc6000bf25270 */
[----:B------:R0:W-:Y:S04]  /*0170*/  STS [R6], RZ ;  /* 0x000000ff06007388 */ /* 0x0001e80000000800 */
[----:B------:R0:W-:Y:S04]  /*0180*/  STS [R6+0x4], RZ ;  /* 0x000004ff06007388 */ /* 0x0001e80000000800 */
        /* <DEDUP_REMOVED lines=13> */
[----:B------:R0:W-:Y:S01]  /*0260*/  STS [R6+0x3c], RZ ;  /* 0x00003cff06007388 */ /* 0x0001e20000000800 */
[----:B------:R-:W-:Y:S05]  /*0270*/  @P1 BRA `(.L_x_31) ;  /* 0xfffffffc00ac1947 */ /* 0x000fea000383ffff */
.L_x_30:
[----:B------:R-:W-:Y:S05]  /*0280*/  @!P2 BRA `(.L_x_29) ;  /* 0x0000000000b4a947 */ /* 0x000fea0003800000 */
[----:B------:R-:W-:Y:S02]  /*0290*/  ISETP.GE.U32.AND P1, PT, R7, 0x8, PT ;  /* 0x000000080700780c */ /* 0x000fe40003f26070 */
[----:B------:R-:W-:-:S04]  /*02a0*/  LOP3.LUT R8, R0, 0x7, RZ, 0xc0, !PT ;  /* 0x0000000700087812 */ /* 0x000fc800078ec0ff */
[----:B------:R-:W-:-:S07]  /*02b0*/  ISETP.NE.AND P2, PT, R8, RZ, PT ;  /* 0x000000ff0800720c */ /* 0x000fce0003f45270 */
[----:B------:R-:W-:Y:S06]  /*02c0*/  @!P1 BRA `(.L_x_32) ;  /* 0x0000000000389947 */ /* 0x000fec0003800000 */
[----:B------:R-:W1:Y:S01]  /*02d0*/  S2UR UR5, SR_CgaCtaId ;  /* 0x00000000000579c3 */ /* 0x000e620000008800 */
[----:B------:R-:W-:Y:S01]  /*02e0*/  UMOV UR4, 0x400 ;  /* 0x0000040000047882 */ /* 0x000fe20000000000 */
[----:B0-----:R-:W-:Y:S02]  /*02f0*/  IMAD R6, R3, R0, R4 ;  /* 0x0000000003067224 */ /* 0x001fe400078e0204 */
[----:B------:R-:W-:Y:S01]  /*0300*/  VIADD R4, R4, 0x8 ;  /* 0x0000000804047836 */ /* 0x000fe20000000000 */
[----:B-1----:R-:W-:-:S06]  /*0310*/  ULEA UR4, UR5, UR4, 0x18 ;  /* 0x0000000405047291 */ /* 0x002fcc000f8ec0ff */
[----:B------:R-:W-:-:S05]  /*0320*/  LEA R6, R6, UR4, 0x2 ;  /* 0x0000000406067c11 */ /* 0x000fca000f8e10ff */
[----:B------:R1:W-:Y:S04]  /*0330*/  STS [R6], RZ ;  /* 0x000000ff06007388 */ /* 0x0003e80000000800 */
[----:B------:R1:W-:Y:S04]  /*0340*/  STS [R6+0x4], RZ ;  /* 0x000004ff06007388 */ /* 0x0003e80000000800 */
[----:B------:R1:W-:Y:S04]  /*0350*/  STS [R6+0x8], RZ ;  /* 0x000008ff06007388 */ /* 0x0003e80000000800 */
[----:B------:R1:W-:Y:S04]  /*0360*/  STS [R6+0xc], RZ ;  /* 0x00000cff06007388 */ /* 0x0003e80000000800 */
[----:B------:R1:W-:Y:S04]  /*0370*/  STS [R6+0x10], RZ ;  /* 0x000010ff06007388 */ /* 0x0003e80000000800 */
[----:B------:R1:W-:Y:S04]  /*0380*/  STS [R6+0x14], RZ ;  /* 0x000014ff06007388 */ /* 0x0003e80000000800 */
[----:B------:R1:W-:Y:S04]  /*0390*/  STS [R6+0x18], RZ ;  /* 0x000018ff06007388 */ /* 0x0003e80000000800 */
[----:B------:R1:W-:Y:S02]  /*03a0*/  STS [R6+0x1c], RZ ;  /* 0x00001cff06007388 */ /* 0x0003e40000000800 */
.L_x_32:
[----:B------:R-:W-:Y:S05]  /*03b0*/  @!P2 BRA `(.L_x_29) ;  /* 0x000000000068a947 */ /* 0x000fea0003800000 */
[----:B------:R-:W-:Y:S02]  /*03c0*/  ISETP.GE.U32.AND P1, PT, R8, 0x4, PT ;  /* 0x000000040800780c */ /* 0x000fe40003f26070 */
[----:B------:R-:W-:-:S04]  /*03d0*/  LOP3.LUT R7, R0, 0x3, RZ, 0xc0, !PT ;  /* 0x0000000300077812 */ /* 0x000fc800078ec0ff */
[----:B------:R-:W-:-:S07]  /*03e0*/  ISETP.NE.AND P2, PT, R7, RZ, PT ;  /* 0x000000ff0700720c */ /* 0x000fce0003f45270 */
[----:B------:R-:W-:Y:S06]  /*03f0*/  @!P1 BRA `(.L_x_33) ;  /* 0x0000000000289947 */ /* 0x000fec0003800000 */
[----:B------:R-:W2:Y:S01]  /*0400*/  S2UR UR5, SR_CgaCtaId ;  /* 0x00000000000579c3 */ /* 0x000ea20000008800 */
[----:B------:R-:W-:Y:S01]  /*0410*/  UMOV UR4, 0x400 ;  /* 0x0000040000047882 */ /* 0x000fe20000000000 */
[----:B01----:R-:W-:Y:S01]  /*0420*/  IMAD R6, R3, R0, R4 ;  /* 0x0000000003067224 */ /* 0x003fe200078e0204 */
[----:B------:R-:W-:Y:S01]  /*0430*/  IADD3 R4, PT, PT, R4, 0x4, RZ ;  /* 0x0000000404047810 */ /* 0x000fe20007ffe0ff */
[----:B--2---:R-:W-:-:S06]  /*0440*/  ULEA UR4, UR5, UR4, 0x18 ;  /* 0x0000000405047291 */ /* 0x004fcc000f8ec0ff */
[----:B------:R-:W-:-:S05]  /*0450*/  LEA R6, R6, UR4, 0x2 ;  /* 0x0000000406067c11 */ /* 0x000fca000f8e10ff */
[----:B------:R2:W-:Y:S04]  /*0460*/  STS [R6], RZ ;  /* 0x000000ff06007388 */ /* 0x0005e80000000800 */
[----:B------:R2:W-:Y:S04]  /*0470*/  STS [R6+0x4], RZ ;  /* 0x000004ff06007388 */ /* 0x0005e80000000800 */
[----:B------:R2:W-:Y:S04]  /*0480*/  STS [R6+0x8], RZ ;  /* 0x000008ff06007388 */ /* 0x0005e80000000800 */
[----:B------:R2:W-:Y:S02]  /*0490*/  STS [R6+0xc], RZ ;  /* 0x00000cff06007388 */ /* 0x0005e40000000800 */
.L_x_33:
[----:B------:R-:W-:Y:S05]  /*04a0*/  @!P2 BRA `(.L_x_29) ;  /* 0x00000000002ca947 */ /* 0x000fea0003800000 */
[----:B------:R-:W3:Y:S01]  /*04b0*/  S2UR UR5, SR_CgaCtaId ;  /* 0x00000000000579c3 */ /* 0x000ee20000008800 */
[----:B------:R-:W-:Y:S02]  /*04c0*/  UMOV UR4, 0x400 ;  /* 0x0000040000047882 */ /* 0x000fe40000000000 */
[----:B---3--:R-:W-:-:S03]  /*04d0*/  ULEA UR5, UR5, UR4, 0x18 ;  /* 0x0000000405057291 */ /* 0x008fc6000f8ec0ff */
[----:B------:R-:W-:-:S09]  /*04e0*/  UMOV UR4, URZ ;  /* 0x000000ff00047c82 */ /* 0x000fd20008000000 */
.L_x_34:
[----:B012---:R-:W-:Y:S01]  /*04f0*/  IMAD R6, R3, R0, R4 ;  /* 0x0000000003067224 */ /* 0x007fe200078e0204 */
[----:B------:R-:W-:Y:S01]  /*0500*/  UIADD3 UR4, UPT, UPT, UR4, 0x1, URZ ;  /* 0x0000000104047890 */ /* 0x000fe2000fffe0ff */
[----:B------:R-:W-:-:S03]  /*0510*/  VIADD R4, R4, 0x1 ;  /* 0x0000000104047836 */ /* 0x000fc60000000000 */
[----:B------:R-:W-:Y:S02]  /*0520*/  LEA R6, R6, UR5, 0x2 ;  /* 0x0000000506067c11 */ /* 0x000fe4000f8e10ff */
[----:B------:R-:W-:-:S03]  /*0530*/  ISETP.NE.AND P1, PT, R7, UR4, PT ;  /* 0x0000000407007c0c */ /* 0x000fc6000bf25270 */
[----:B------:R3:W-:Y:S10]  /*0540*/  STS [R6], RZ ;  /* 0x000000ff06007388 */ /* 0x0007f40000000800 */
[----:B---3--:R-:W-:Y:S05]  /*0550*/  @P1 BRA `(.L_x_34) ;  /* 0xfffffffc00e41947 */ /* 0x008fea000383ffff */
.L_x_29:
[----:B------:R-:W3:Y:S01]  /*0560*/  LDCU UR4, c[0x0][0x390] ;  /* 0x00007200ff0477ac */ /* 0x000ee20008000800 */
[----:B------:R-:W-:Y:S01]  /*0570*/  BSSY.RECONVERGENT B0, `(.L_x_35) ;  /* 0x000007b000007945 */ /* 0x000fe20003800200 */
[----:B------:R-:W4:Y:S01]  /*0580*/  LDCU.64 UR8, c[0x0][0x358] ;  /* 0x00006b00ff0877ac */ /* 0x000f220008000a00 */
[----:B------:R-:W-:Y:S01]  /*0590*/  BAR.SYNC.DEFER_BLOCKING 0x0 ;  /* 0x0000000000007b1d */ /* 0x000fe20000010000 */
[----:B---3--:R-:W-:-:S13]  /*05a0*/  ISETP.GE.OR P1, PT, R5, UR4, !P0 ;  /* 0x0000000405007c0c */ /* 0x008fda000c726670 */
[----:B----4-:R-:W-:Y:S05]  /*05b0*/  @P1 BRA `(.L_x_36) ;  /* 0x0000000400d81947 */ /* 0x010fea0003800000 */
[C---:B------:R-:W-:Y:S01]  /*05c0*/  ISETP.GE.U32.AND P1, PT, R0.reuse, 0x10, PT ;  /* 0x000000100000780c */ /* 0x040fe20003f26070 */
[----:B------:R-:W-:Y:S01]  /*05d0*/  IMAD.MOV.U32 R4, RZ, RZ, RZ ;  /* 0x000000ffff047224 */ /* 0x000fe200078e00ff */
[----:B------:R-:W-:-:S04]  /*05e0*/  LOP3.LUT R21, R0, 0xf, RZ, 0xc0, !PT ;  /* 0x0000000f00157812 */ /* 0x000fc800078ec0ff */
[----:B------:R-:W-:-:S07]  /*05f0*/  ISETP.NE.AND P2, PT, R21, RZ, PT ;  /* 0x000000ff1500720c */ /* 0x000fce0003f45270 */
[----:B------:R-:W-:Y:S06]  /*0600*/  @!P1 BRA `(.L_x_37) ;  /* 0x0000000000b49947 */ /* 0x000fec0003800000 */
[----:B------:R-:W3:Y:S01]  /*0610*/  S2UR UR5, SR_CgaCtaId ;  /* 0x00000000000579c3 */ /* 0x000ee20000008800 */
[----:B------:R-:W-:Y:S01]  /*0620*/  UMOV UR4, 0x400 ;  /* 0x0000040000047882 */ /* 0x000fe20000000000 */
[----:B------:R-:W-:Y:S01]  /*0630*/  LOP3.LUT R4, R0, 0x7ffffff0, RZ, 0xc0, !PT ;  /* 0x7ffffff000047812 */ /* 0x000fe200078ec0ff */
[----:B---3--:R-:W-:-:S03]  /*0640*/  ULEA UR5, UR5, UR4, 0x18 ;  /* 0x0000000405057291 */ /* 0x008fc6000f8ec0ff */
[----:B------:R-:W-:-:S09]  /*0650*/  UMOV UR4, URZ ;  /* 0x000000ff00047c82 */ /* 0x000fd20008000000 */
.L_x_38:
[----:B012---:R-:W0:Y:S01]  /*0660*/  LDC.64 R6, c[0x0][0x380] ;  /* 0x0000e000ff067b82 */ /* 0x007e220000000a00 */
[----:B------:R-:W-:-:S04]  /*0670*/  IMAD R9, R5, R0, UR4 ;  /* 0x0000000405097e24 */ /* 0x000fc8000f8e0200 */
[----:B0-----:R-:W-:-:S05]  /*0680*/  IMAD.WIDE R6, R9, 0x4, R6 ;  /* 0x0000000409067825 */ /* 0x001fca00078e0206 */
        /* <DEDUP_REMOVED lines=16> */
[----:B------:R-:W-:Y:S01]  /*0790*/  IMAD R9, R3, R0, UR4 ;  /* 0x0000000403097e24 */ /* 0x000fe2000f8e0200 */
[----:B------:R-:W-:-:S04]  /*07a0*/  UIADD3 UR4, UPT, UPT, UR4, 0x10, URZ ;  /* 0x0000001004047890 */ /* 0x000fc8000fffe0ff */
[----:B------:R-:W-:Y:S02]  /*07b0*/  LEA R9, R9, UR5, 0x2 ;  /* 0x0000000509097c11 */ /* 0x000fe4000f8e10ff */
[----:B------:R-:W-:-:S03]  /*07c0*/  ISETP.NE.AND P1, PT, R4, UR4, PT ;  /* 0x0000000404007c0c */ /* 0x000fc6000bf25270 */
[----:B--2---:R0:W-:Y:S04]  /*07d0*/  STS [R9], R8 ;  /* 0x0000000809007388 */ /* 0x0041e80000000800 */
[----:B---3--:R0:W-:Y:S04]  /*07e0*/  STS [R9+0x4], R10 ;  /* 0x0000040a09007388 */ /* 0x0081e80000000800 */
[----:B----4-:R0:W-:Y:S04]  /*07f0*/  STS [R9+0x8], R12 ;  /* 0x0000080c09007388 */ /* 0x0101e80000000800 */
[----:B-----5:R0:W-:Y:S04]  /*0800*/  STS [R9+0xc], R14 ;  /* 0x00000c0e09007388 */ /* 0x0201e80000000800 */
[----:B------:R0:W-:Y:S04]  /*0810*/  STS [R9+0x10], R16 ;  /* 0x0000101009007388 */ /* 0x0001e80000000800 */
        /* <DEDUP_REMOVED lines=10> */
[----:B------:R0:W-:Y:S01]  /*08c0*/  STS [R9+0x3c], R19 ;  /* 0x00003c1309007388 */ /* 0x0001e20000000800 */
[----:B------:R-:W-:Y:S05]  /*08d0*/  @P1 BRA `(.L_x_38) ;  /* 0xfffffffc00601947 */ /* 0x000fea000383ffff */
.L_x_37:
[----:B------:R-:W-:Y:S05]  /*08e0*/  @!P2 BRA `(.L_x_36) ;  /* 0x00000004000ca947 */ /* 0x000fea0003800000 */
[----:B------:R-:W-:Y:S02]  /*08f0*/  ISETP.GE.U32.AND P1, PT, R21, 0x8, PT ;  /* 0x000000081500780c */ /* 0x000fe40003f26070 */
[----:B0-----:R-:W-:-:S04]  /*0900*/  LOP3.LUT R11, R0, 0x7, RZ, 0xc0, !PT ;  /* 0x00000007000b7812 */ /* 0x001fc800078ec0ff */
[----:B------:R-:W-:-:S07]  /*0910*/  ISETP.NE.AND P2, PT, R11, RZ, PT ;  /* 0x000000ff0b00720c */ /* 0x000fce0003f45270 */
[----:B------:R-:W-:Y:S06]  /*0920*/  @!P1 BRA `(.L_x_39) ;  /* 0x0000000000649947 */ /* 0x000fec0003800000 */
[----:B-12---:R-:W0:Y:S01]  /*0930*/  LDC.64 R6, c[0x0][0x380] ;  /* 0x0000e000ff067b82 */ /* 0x006e220000000a00 */
[----:B------:R-:W-:-:S04]  /*0940*/  IMAD R9, R5, R0, R4 ;  /* 0x0000000005097224 */ /* 0x000fc800078e0204 */
        /* <DEDUP_REMOVED lines=8> */
[----:B------:R-:W5:Y:S01]  /*09d0*/  LDG.E R22, desc[UR8][R6.64+0x1c] ;  /* 0x00001c0806167981 */ /* 0x000f62000c1e1900 */
[----:B------:R-:W0:Y:S01]  /*09e0*/  S2UR UR5, SR_CgaCtaId ;  /* 0x00000000000579c3 */ /* 0x000e220000008800 */
[----:B------:R-:W-:Y:S01]  /*09f0*/  UMOV UR4, 0x400 ;  /* 0x0000040000047882 */ /* 0x000fe20000000000 */
[----:B------:R-:W-:Y:S01]  /*0a00*/  IMAD R9, R3, R0, R4 ;  /* 0x0000000003097224 */ /* 0x000fe200078e0204 */
[----:B------:R-:W-:Y:S01]  /*0a10*/  IADD3 R4, PT, PT, R4, 0x8, RZ ;  /* 0x0000000804047810 */ /* 0x000fe20007ffe0ff */
[----:B0-----:R-:W-:-:S06]  /*0a20*/  ULEA UR4, UR5, UR4, 0x18 ;  /* 0x0000000405047291 */ /* 0x001fcc000f8ec0ff */
[----:B------:R-:W-:-:S05]  /*0a30*/  LEA R9, R9, UR4, 0x2 ;  /* 0x0000000409097c11 */ /* 0x000fca000f8e10ff */
[----:B--2---:R0:W-:Y:S04]  /*0a40*/  STS [R9], R8 ;  /* 0x0000000809007388 */ /* 0x0041e80000000800 */
[----:B---3--:R0:W-:Y:S04]  /*0a50*/  STS [R9+0x4], R10 ;  /* 0x0000040a09007388 */ /* 0x0081e80000000800 */
[----:B----4-:R0:W-:Y:S04]  /*0a60*/  STS [R9+0x8], R12 ;  /* 0x0000080c09007388 */ /* 0x0101e80000000800 */
[----:B-----5:R0:W-:Y:S04]  /*0a70*/  STS [R9+0xc], R14 ;  /* 0x00000c0e09007388 */ /* 0x0201e80000000800 */
[----:B------:R0:W-:Y:S04]  /*0a80*/  STS [R9+0x10], R16 ;  /* 0x0000101009007388 */ /* 0x0001e80000000800 */
[----:B------:R0:W-:Y:S04]  /*0a90*/  STS [R9+0x14], R18 ;  /* 0x0000141209007388 */ /* 0x0001e80000000800 */
[----:B------:R0:W-:Y:S04]  /*0aa0*/  STS [R9+0x18], R20 ;  /* 0x0000181409007388 */ /* 0x0001e80000000800 */
[----:B------:R0:W-:Y:S02]  /*0ab0*/  STS [R9+0x1c], R22 ;  /* 0x00001c1609007388 */ /* 0x0001e40000000800 */
.L_x_39:
[----:B------:R-:W-:Y:S05]  /*0ac0*/  @!P2 BRA `(.L_x_36) ;  /* 0x000000000094a947 */ /* 0x000fea0003800000 */
[----:B------:R-:W-:Y:S02]  /*0ad0*/  ISETP.GE.U32.AND P1, PT, R11, 0x4, PT ;  /* 0x000000040b00780c */ /* 0x000fe40003f26070 */
[----:B------:R-:W-:-:S04]  /*0ae0*/  LOP3.LUT R13, R0, 0x3, RZ, 0xc0, !PT ;  /* 0x00000003000d7812 */ /* 0x000fc800078ec0ff */
[----:B------:R-:W-:-:S07]  /*0af0*/  ISETP.NE.AND P2, PT, R13, RZ, PT ;  /* 0x000000ff0d00720c */ /* 0x000fce0003f45270 */
[----:B------:R-:W-:Y:S06]  /*0b00*/  @!P1 BRA `(.L_x_40) ;  /* 0x0000000000449947 */ /* 0x000fec0003800000 */
[----:B-12---:R-:W1:Y:S01]  /*0b10*/  LDC.64 R6, c[0x0][0x380] ;  /* 0x0000e000ff067b82 */ /* 0x006e620000000a00 */
[----:B0-----:R-:W-:-:S04]  /*0b20*/  IMAD R9, R5, R0, R4 ;  /* 0x0000000005097224 */ /* 0x001fc800078e0204 */
[----:B-1----:R-:W-:-:S05]  /*0b30*/  IMAD.WIDE R6, R9, 0x4, R6 ;  /* 0x0000000409067825 */ /* 0x002fca00078e0206 */
[----:B------:R-:W2:Y:S04]  /*0b40*/  LDG.E R8, desc[UR8][R6.64] ;  /* 0x0000000806087981 */ /* 0x000ea8000c1e1900 */
[----:B------:R-:W3:Y:S04]  /*0b50*/  LDG.E R10, desc[UR8][R6.64+0x4] ;  /* 0x00000408060a7981 */ /* 0x000ee8000c1e1900 */
[----:B------:R-:W4:Y:S04]  /*0b60*/  LDG.E R12, desc[UR8][R6.64+0x8] ;  /* 0x00000808060c7981 */ /* 0x000f28000c1e1900 */
[----:B------:R-:W5:Y:S01]  /*0b70*/  LDG.E R14, desc[UR8][R6.64+0xc] ;  /* 0x00000c08060e7981 */ /* 0x000f62000c1e1900 */
[----:B------:R-:W0:Y:S01]  /*0b80*/  S2UR UR5, SR_CgaCtaId ;  /* 0x00000000000579c3 */ /* 0x000e220000008800 */
[----:B------:R-:W-:Y:S01]  /*0b90*/  UMOV UR4, 0x400 ;  /* 0x0000040000047882 */ /* 0x000fe20000000000 */
[----:B------:R-:W-:-:S02]  /*0ba0*/  IMAD R9, R3, R0, R4 ;  /* 0x0000000003097224 */ /* 0x000fc400078e0204 */
[----:B------:R-:W-:Y:S01]  /*0bb0*/  VIADD R4, R4, 0x4 ;  /* 0x0000000404047836 */ /* 0x000fe20000000000 */
[----:B0-----:R-:W-:-:S06]  /*0bc0*/  ULEA UR4, UR5, UR4, 0x18 ;  /* 0x0000000405047291 */ /* 0x001fcc000f8ec0ff */
[----:B------:R-:W-:-:S05]  /*0bd0*/  LEA R9, R9, UR4, 0x2 ;  /* 0x0000000409097c11 */ /* 0x000fca000f8e10ff */
[----:B--2---:R0:W-:Y:S04]  /*0be0*/  STS [R9], R8 ;  /* 0x0000000809007388 */ /* 0x0041e80000000800 */
[----:B---3--:R0:W-:Y:S04]  /*0bf0*/  STS [R9+0x4], R10 ;  /* 0x0000040a09007388 */ /* 0x0081e80000000800 */
[----:B----4-:R0:W-:Y:S04]  /*0c00*/  STS [R9+0x8], R12 ;  /* 0x0000080c09007388 */ /* 0x0101e80000000800 */
[----:B-----5:R0:W-:Y:S02]  /*0c10*/  STS [R9+0xc], R14 ;  /* 0x00000c0e09007388 */ /* 0x0201e40000000800 */
.L_x_40:
[----:B------:R-:W-:Y:S05]  /*0c20*/  @!P2 BRA `(.L_x_36) ;  /* 0x00000000003ca947 */ /* 0x000fea0003800000 */
[----:B------:R-:W3:Y:S01]  /*0c30*/  S2UR UR5, SR_CgaCtaId ;  /* 0x00000000000579c3 */ /* 0x000ee20000008800 */
[----:B------:R-:W-:-:S07]  /*0c40*/  UMOV UR4, 0x400 ;  /* 0x0000040000047882 */ /* 0x000fce0000000000 */
[----:B0-----:R-:W0:Y:S01]  /*0c50*/  LDC.64 R8, c[0x0][0x380] ;  /* 0x0000e000ff087b82 */ /* 0x001e220000000a00 */
[----:B---3--:R-:W-:-:S03]  /*0c60*/  ULEA UR5, UR5, UR4, 0x18 ;  /* 0x0000000405057291 */ /* 0x008fc6000f8ec0ff */
[----:B------:R-:W-:-:S09]  /*0c70*/  UMOV UR4, URZ ;  /* 0x000000ff00047c82 */ /* 0x000fd20008000000 */
.L_x_41:
[----:B------:R-:W-:-:S04]  /*0c80*/  IMAD R7, R5, R0, R4 ;  /* 0x0000000005077224 */ /* 0x000fc800078e0204 */
[----:B0123--:R-:W-:-:S06]  /*0c90*/  IMAD.WIDE R6, R7, 0x4, R8 ;  /* 0x0000000407067825 */ /* 0x00ffcc00078e0208 */
[----:B------:R-:W2:Y:S01]  /*0ca0*/  LDG.E R6, desc[UR8][R6.64] ;  /* 0x0000000806067981 */ /* 0x000ea2000c1e1900 */
[----:B------:R-:W-:Y:S01]  /*0cb0*/  IMAD R10, R3, R0, R4 ;  /* 0x00000000030a7224 */ /* 0x000fe200078e0204 */
[----:B------:R-:W-:Y:S01]  /*0cc0*/  UIADD3 UR4, UPT, UPT, UR4, 0x1, URZ ;  /* 0x0000000104047890 */ /* 0x000fe2000fffe0ff */
[----:B------:R-:W-:-:S03]  /*0cd0*/  VIADD R4, R4, 0x1 ;  /* 0x0000000104047836 */ /* 0x000fc60000000000 */
[----:B------:R-:W-:Y:S02]  /*0ce0*/  LEA R11, R10, UR5, 0x2 ;  /* 0x000000050a0b7c11 */ /* 0x000fe4000f8e10ff */
[----:B------:R-:W-:-:S03]  /*0cf0*/  ISETP.NE.AND P1, PT, R13, UR4, PT ;  /* 0x000000040d007c0c */ /* 0x000fc6000bf25270 */
[----:B--2---:R3:W-:Y:S10]  /*0d00*/  STS [R11], R6 ;  /* 0x000000060b007388 */ /* 0x0047f40000000800 */
[----:B------:R-:W-:Y:S05]  /*0d10*/  @P1 BRA `(.L_x_41) ;  /* 0xfffffffc00d81947 */ /* 0x000fea000383ffff */
.L_x_36:
[----:B------:R-:W-:Y:S05]  /*0d20*/  BSYNC.RECONVERGENT B0 ;  /* 0x0000000000007941 */ /* 0x000fea0003800200 */
.L_x_35:
[----:B------:R-:W-:Y:S01]  /*0d30*/  BAR.SYNC.DEFER_BLOCKING 0x0 ;  /* 0x0000000000007b1d */ /* 0x000fe20000010000 */
[----:B------:R-:W-:-:S13]  /*0d40*/  ISETP.GE.U32.AND P1, PT, R2, 0x2, PT ;  /* 0x000000020200780c */ /* 0x000fda0003f26070 */
[----:B------:R-:W-:Y:S05]  /*0d50*/  @!P1 BRA `(.L_x_42) ;  /* 0x0000000400e49947 */ /* 0x000fea0003800000 */
[----:B------:R-:W4:Y:S01]  /*0d60*/  S2UR UR5, SR_CgaCtaId ;  /* 0x00000000000579c3 */ /* 0x000f220000008800 */
[C---:B0-----:R-:W-:Y:S01]  /*0d70*/  LOP3.LUT R16, R0.reuse, 0x7, RZ, 0xc0, !PT ;  /* 0x0000000700107812 */ /* 0x041fe200078ec0ff */
[----:B------:R-:W-:Y:S01]  /*0d80*/  UMOV UR4, 0x400 ;  /* 0x0000040000047882 */ /* 0x000fe20000000000 */
[----:B------:R-:W-:Y:S01]  /*0d90*/  IMAD R4, R3, R0, RZ ;  /* 0x0000000003047224 */ /* 0x000fe200078e02ff */
[C---:B------:R-:W-:Y:S01]  /*0da0*/  LOP3.LUT R18, R0.reuse, 0x3, RZ, 0xc0, !PT ;  /* 0x0000000300127812 */ /* 0x040fe200078ec0ff */
[----:B-123--:R-:W-:Y:S01]  /*0db0*/  IMAD.SHL.U32 R6, R0, 0x4, RZ ;  /* 0x0000000400067824 */ /* 0x00efe200078e00ff */
[----:B------:R-:W-:-:S04]  /*0dc0*/  IADD3 R5, PT, PT, R16, -0x1, RZ ;  /* 0xffffffff10057810 */ /* 0x000fc80007ffe0ff */
[----:B------:R-:W-:Y:S02]  /*0dd0*/  ISETP.GE.U32.AND P1, PT, R5, 0x3, PT ;  /* 0x000000030500780c */ /* 0x000fe40003f26070 */
[----:B------:R-:W-:-:S05]  /*0de0*/  LOP3.LUT R5, R0, 0x7ffffff8, RZ, 0xc0, !PT ;  /* 0x7ffffff800057812 */ /* 0x000fca00078ec0ff */
[----:B------:R-:W-:Y:S01]  /*0df0*/  IMAD.MOV R7, RZ, RZ, -R5 ;  /* 0x000000ffff077224 */ /* 0x000fe200078e0a05 */
[----:B----4-:R-:W-:-:S06]  /*0e00*/  ULEA UR4, UR5, UR4, 0x18 ;  /* 0x0000000405047291 */ /* 0x010fcc000f8ec0ff */
[----:B------:R-:W-:-:S04]  /*0e10*/  LEA R8, R4, UR4, 0x2 ;  /* 0x0000000404087c11 */ /* 0x000fc8000f8e10ff */
[----:B------:R-:W-:-:S07]  /*0e20*/  IADD3 R8, PT, PT, R8, 0x10, RZ ;  /* 0x0000001008087810 */ /* 0x000fce0007ffe0ff */
.L_x_49:
[----:B0-----:R-:W0:Y:S01]  /*0e30*/  LDC R0, c[0x0][0x394] ;  /* 0x0000e500ff007b82 */ /* 0x001e220000000800 */
[--C-:B------:R-:W-:Y:S01]  /*0e40*/  IMAD.MOV.U32 R9, RZ, RZ, R2.reuse ;  /* 0x000000ffff097224 */ /* 0x100fe200078e0002 */
[----:B------:R-:W-:Y:S01]  /*0e50*/  SHF.R.U32.HI R2, RZ, 0x1, R2 ;  /* 0x00000001ff027819 */ /* 0x000fe20000011602 */
[----:B------:R-:W-:Y:S01]  /*0e60*/  BSSY.RECONVERGENT B0, `(.L_x_43) ;  /* 0x0000065000007945 */ /* 0x000fe20003800200 */
[----:B0-----:R-:W-:-:S04]  /*0e70*/  ISETP.GE.AND P0, PT, R0, 0x1, PT ;  /* 0x000000010000780c */ /* 0x001fc80003f06270 */
[----:B------:R-:W-:-:S13]  /*0e80*/  ISETP.GE.U32.OR P2, PT, R3, R2, !P0 ;  /* 0x000000020300720c */ /* 0x000fda0004746470 */
[----:B-12---:R-:W-:Y:S05]  /*0e90*/  @P2 BRA `(.L_x_44) ;  /* 0x0000000400842947 */ /* 0x006fea0003800000 */
[----:B------:R-:W-:Y:S01]  /*0ea0*/  ISETP.GE.U32.AND P2, PT, R0, 0x8, PT ;  /* 0x000000080000780c */ /* 0x000fe20003f46070 */
[----:B------:R-:W-:Y:S02]  /*0eb0*/  HFMA2 R13, -RZ, RZ, 0, 0 ;  /* 0x00000000ff0d7431 */ /* 0x000fe400000001ff */
[----:B------:R-:W-:-:S10]  /*0ec0*/  IMAD.IADD R11, R2, 0x1, R3 ;  /* 0x00000001020b7824 */ /* 0x000fd400078e0203 */
[----:B------:R-:W-:Y:S05]  /*0ed0*/  @!P2 BRA `(.L_x_45) ;  /* 0x0000000000a8a947 */ /* 0x000fea0003800000 */
[----:B------:R-:W-:Y:S02]  /*0ee0*/  IMAD R13, R6, R11, UR4 ;  /* 0x00000004060d7e24 */ /* 0x000fe4000f8e020b */
[----:B------:R-:W-:Y:S02]  /*0ef0*/  IMAD.MOV.U32 R10, RZ, RZ, R8 ;  /* 0x000000ffff0a7224 */ /* 0x000fe400078e0008 */
[----:B------:R-:W-:Y:S01]  /*0f00*/  IMAD.MOV.U32 R12, RZ, RZ, R7 ;  /* 0x000000ffff0c7224 */ /* 0x000fe200078e0007 */
[----:B------:R-:W-:-:S07]  /*0f10*/  IADD3 R13, PT, PT, R13, 0x10, RZ ;  /* 0x000000100d0d7810 */ /* 0x000fce0007ffe0ff */
.L_x_46:
[----:B------:R-:W-:Y:S01]  /*0f20*/  LDS R14, [R10+-0x10] ;  /* 0xfffff0000a0e7984 */ /* 0x000fe20000000800 */
[----:B------:R-:W-:-:S03]  /*0f30*/  VIADD R12, R12, 0x8 ;  /* 0x000000080c0c7836 */ /* 0x000fc60000000000 */
[----:B------:R-:W0:Y:S02]  /*0f40*/  LDS R15, [R13+-0x10] ;  /* 0xfffff0000d0f7984 */ /* 0x000e240000000800 */
[----:B------:R-:W-:Y:S01]  /*0f50*/  ISETP.NE.AND P2, PT, R12, RZ, PT ;  /* 0x000000ff0c00720c */ /* 0x000fe20003f45270 */
[----:B0-----:R-:W-:Y:S02]  /*0f60*/  FADD R15, R14, R15 ;  /* 0x0000000f0e0f7221 */ /* 0x001fe40000000000 */
[----:B------:R-:W-:Y:S04]  /*0f70*/  LDS R14, [R10+-0xc] ;  /* 0xfffff4000a0e7984 */ /* 0x000fe80000000800 */
[----:B------:R-:W-:Y:S04]  /*0f80*/  STS [R10+-0x10], R15 ;  /* 0xfffff00f0a007388 */ /* 0x000fe80000000800 */
[----:B------:R-:W0:Y:S02]  /*0f90*/  LDS R17, [R13+-0xc] ;  /* 0xfffff4000d117984 */ /* 0x000e240000000800 */
[----:B0-----:R-:W-:-:S02]  /*0fa0*/  FADD R17, R14, R17 ;  /* 0x000000110e117221 */ /* 0x001fc40000000000 */
        /* <DEDUP_REMOVED lines=8> */
[----:B------:R-:W-:Y:S04]  /*1030*/  LDS R14, [R10] ;  /* 0x000000000a0e7984 */ /* 0x000fe80000000800 */
[----:B------:R-:W-:Y:S04]  /*1040*/  STS [R10+-0x4], R21 ;  /* 0xfffffc150a007388 */ /* 0x000fe80000000800 */
[----:B------:R-:W0:Y:S02]  /*1050*/  LDS R15, [R13] ;  /* 0x000000000d0f7984 */ /* 0x000e240000000800 */
[----:B0-----:R-:W-:-:S02]  /*1060*/  FADD R15, R14, R15 ;  /* 0x0000000f0e0f7221 */ /* 0x001fc40000000000 */
[----:B------:R-:W-:Y:S04]  /*1070*/  LDS R14, [R10+0x4] ;  /* 0x000004000a0e7984 */ /* 0x000fe80000000800 */
[----:B------:R-:W-:Y:S04]  /*1080*/  STS [R10], R15 ;  /* 0x0000000f0a007388 */ /* 0x000fe80000000800 */
[----:B------:R-:W0:Y:S02]  /*1090*/  LDS R17, [R13+0x4] ;  /* 0x000004000d117984 */ /* 0x000e240000000800 */
[----:B0-----:R-:W-:-:S02]  /*10a0*/  FADD R17, R14, R17 ;  /* 0x000000110e117221 */ /* 0x001fc40000000000 */
[----:B------:R-:W-:Y:S04]  /*10b0*/  LDS R14, [R10+0x8] ;  /* 0x000008000a0e7984 */ /* 0x000fe80000000800 */
[----:B------:R-:W-:Y:S04]  /*10c0*/  STS [R10+0x4], R17 ;  /* 0x000004110a007388 */ /* 0x000fe80000000800 */
[----:B------:R-:W0:Y:S02]  /*10d0*/  LDS R19, [R13+0x8] ;  /* 0x000008000d137984 */ /* 0x000e240000000800 */
[----:B0-----:R-:W-:-:S02]  /*10e0*/  FADD R19, R14, R19 ;  /* 0x000000130e137221 */ /* 0x001fc40000000000 */
[----:B------:R-:W-:Y:S04]  /*10f0*/  LDS R14, [R10+0xc] ;  /* 0x00000c000a0e7984 */ /* 0x000fe80000000800 */
[----:B------:R-:W-:Y:S04]  /*1100*/  STS [R10+0x8], R19 ;  /* 0x000008130a007388 */ /* 0x000fe80000000800 */
[----:B------:R0:W1:Y:S02]  /*1110*/  LDS R21, [R13+0xc] ;  /* 0x00000c000d157984 */ /* 0x0000640000000800 */
[----:B0-----:R-:W-:-:S02]  /*1120*/  VIADD R13, R13, 0x20 ;  /* 0x000000200d0d7836 */ /* 0x001fc40000000000 */
[----:B-1----:R-:W-:-:S05]  /*1130*/  FADD R21, R14, R21 ;  /* 0x000000150e157221 */ /* 0x002fca0000000000 */
[----:B------:R0:W-:Y:S02]  /*1140*/  STS [R10+0xc], R21 ;  /* 0x00000c150a007388 */ /* 0x0001e40000000800 */
[----:B0-----:R-:W-:Y:S01]  /*1150*/  IADD3 R10, PT, PT, R10, 0x20, RZ ;  /* 0x000000200a0a7810 */ /* 0x001fe20007ffe0ff */
[----:B------:R-:W-:Y:S06]  /*1160*/  @P2 BRA `(.L_x_46) ;  /* 0xfffffffc006c2947 */ /* 0x000fec000383ffff */
[----:B------:R-:W-:-:S07]  /*1170*/  IMAD.MOV.U32 R13, RZ, RZ, R5 ;  /* 0x000000ffff0d7224 */ /* 0x000fce00078e0005 */
.L_x_45:
[----:B------:R-:W-:-:S13]  /*1180*/  ISETP.NE.AND P2, PT, R16, RZ, PT ;  /* 0x000000ff1000720c */ /* 0x000fda0003f45270 */
[----:B------:R-:W-:Y:S05]  /*1190*/  @!P2 BRA `(.L_x_44) ;  /* 0x0000000000c4a947 */ /* 0x000fea0003800000 */
[----:B------:R-:W-:Y:S01]  /*11a0*/  ISETP.NE.AND P2, PT, R18, RZ, PT ;  /* 0x000000ff1200720c */ /* 0x000fe20003f45270 */
[----:B------:R-:W-:-:S12]  /*11b0*/  @!P1 BRA `(.L_x_47) ;  /* 0x0000000000549947 */ /* 0x000fd80003800000 */
[--C-:B------:R-:W-:Y:S02]  /*11c0*/  IMAD.IADD R10, R4, 0x1, R13.reuse ;  /* 0x00000001040a7824 */ /* 0x100fe400078e020d */
[----:B------:R-:W-:Y:S01]  /*11d0*/  IMAD R12, R11, R0, R13 ;  /* 0x000000000b0c7224 */ /* 0x000fe200078e020d */
[----:B------:R-:W-:Y:S02]  /*11e0*/  IADD3 R13, PT, PT, R13, 0x4, RZ ;  /* 0x000000040d0d7810 */ /* 0x000fe40007ffe0ff */
[----:B------:R-:W-:Y:S02]  /*11f0*/  LEA R10, R10, UR4, 0x2 ;  /* 0x000000040a0a7c11 */ /* 0x000fe4000f8e10ff */
[----:B------:R-:W-:-:S03]  /*1200*/  LEA R14, R12, UR4, 0x2 ;  /* 0x000000040c0e7c11 */ /* 0x000fc6000f8e10ff */
[----:B------:R-:W-:Y:S04]  /*1210*/  LDS R12, [R10] ;  /* 0x000000000a0c7984 */ /* 0x000fe80000000800 */
[----:B------:R-:W0:Y:S02]  /*1220*/  LDS R15, [R14] ;  /* 0x000000000e0f7984 */ /* 0x000e240000000800 */
[----:B0-----:R-:W-:Y:S02]  /*1230*/  FADD R15, R12, R15 ;  /* 0x0000000f0c0f7221 */ /* 0x001fe40000000000 */
        /* <DEDUP_REMOVED lines=10> */
[----:B------:R-:W0:Y:S02]  /*12e0*/  LDS R21, [R14+0xc] ;  /* 0x00000c000e157984 */ /* 0x000e240000000800 */
[----:B0-----:R-:W-:-:S05]  /*12f0*/  FADD R21, R12, R21 ;  /* 0x000000150c157221 */ /* 0x001fca0000000000 */
[----:B------:R0:W-:Y:S02]  /*1300*/  STS [R10+0xc], R21 ;  /* 0x00000c150a007388 */ /* 0x0001e40000000800 */
.L_x_47:
[----:B------:R-:W-:Y:S05]  /*1310*/  @!P2 BRA `(.L_x_44) ;  /* 0x000000000064a947 */ /* 0x000fea0003800000 */
[----:B------:R-:W-:Y:S02]  /*1320*/  ISETP.NE.AND P2, PT, R18, 0x1, PT ;  /* 0x000000011200780c */ /* 0x000fe40003f45270 */
[----:B------:R-:W-:-:S11]  /*1330*/  LOP3.LUT P3, RZ, R0, 0x1, RZ, 0xc0, !PT ;  /* 0x0000000100ff7812 */ /* 0x000fd6000786c0ff */
[----:B------:R-:W-:Y:S05]  /*1340*/  @!P2 BRA `(.L_x_48) ;  /* 0x000000000034a947 */ /* 0x000fea0003800000 */
[--C-:B0-----:R-:W-:Y:S02]  /*1350*/  IMAD.IADD R10, R4, 0x1, R13.reuse ;  /* 0x00000001040a7824 */ /* 0x101fe400078e020d */
[----:B------:R-:W-:Y:S02]  /*1360*/  IMAD R12, R11, R0, R13 ;  /* 0x000000000b0c7224 */ /* 0x000fe400078e020d */
[----:B------:R-:W-:Y:S01]  /*1370*/  VIADD R13, R13, 0x2 ;  /* 0x000000020d0d7836 */ /* 0x000fe20000000000 */
[----:B------:R-:W-:Y:S02]  /*1380*/  LEA R17, R10, UR4, 0x2 ;  /* 0x000000040a117c11 */ /* 0x000fe4000f8e10ff */
[----:B------:R-:W-:-:S03]  /*1390*/  LEA R14, R12, UR4, 0x2 ;  /* 0x000000040c0e7c11 */ /* 0x000fc6000f8e10ff */
[----:B------:R-:W-:Y:S04]  /*13a0*/  LDS R10, [R17] ;  /* 0x00000000110a7984 */ /* 0x000fe80000000800 */
[----:B------:R-:W0:Y:S04]  /*13b0*/  LDS R15, [R14] ;  /* 0x000000000e0f7984 */ /* 0x000e280000000800 */
[----:B------:R-:W-:Y:S01]  /*13c0*/  LDS R12, [R17+0x4] ;  /* 0x00000400110c7984 */ /* 0x000fe20000000800 */
[----:B0-----:R-:W-:-:S05]  /*13d0*/  FADD R10, R10, R15 ;  /* 0x0000000f0a0a7221 */ /* 0x001fca0000000000 */
[----:B------:R-:W-:Y:S04]  /*13e0*/  STS [R17], R10 ;  /* 0x0000000a11007388 */ /* 0x000fe80000000800 */
[----:B------:R-:W0:Y:S02]  /*13f0*/  LDS R15, [R14+0x4] ;  /* 0x000004000e0f7984 */ /* 0x000e240000000800 */
[----:B0-----:R-:W-:-:S05]  /*1400*/  FADD R12, R12, R15 ;  /* 0x0000000f0c0c7221 */ /* 0x001fca0000000000 */
[----:B------:R1:W-:Y:S02]  /*1410*/  STS [R17+0x4], R12 ;  /* 0x0000040c11007388 */ /* 0x0003e40000000800 */
.L_x_48:
[----:B------:R-:W-:Y:S05]  /*1420*/  @!P3 BRA `(.L_x_44) ;  /* 0x000000000020b947 */ /* 0x000fea0003800000 */
[----:B------:R-:W-:Y:S01]  /*1430*/  IMAD R11, R11, R0, R13 ;  /* 0x000000000b0b7224 */ /* 0x000fe200078e020d */
[----:B0-----:R-:W-:-:S04]  /*1440*/  IADD3 R10, PT, PT, R4, R13, RZ ;  /* 0x0000000d040a7210 */ /* 0x001fc80007ffe0ff */
[----:B-1----:R-:W-:Y:S02]  /*1450*/  LEA R12, R11, UR4, 0x2 ;  /* 0x000000040b0c7c11 */ /* 0x002fe4000f8e10ff */
[----:B------:R-:W-:-:S04]  /*1460*/  LEA R10, R10, UR4, 0x2 ;  /* 0x000000040a0a7c11 */ /* 0x000fc8000f8e10ff */
[----:B------:R-:W-:Y:S04]  /*1470*/  LDS R12, [R12] ;  /* 0x000000000c0c7984 */ /* 0x000fe80000000800 */
[----:B------:R-:W0:Y:S02]  /*1480*/  LDS R11, [R10] ;  /* 0x000000000a0b7984 */ /* 0x000e240000000800 */
[----:B0-----:R-:W-:-:S05]  /*1490*/  FADD R11, R11, R12 ;  /* 0x0000000c0b0b7221 */ /* 0x001fca0000000000 */
[----:B------:R2:W-:Y:S02]  /*14a0*/  STS [R10], R11 ;  /* 0x0000000b0a007388 */ /* 0x0005e40000000800 */
.L_x_44:
[----:B------:R-:W-:Y:S05]  /*14b0*/  BSYNC.RECONVERGENT B0 ;  /* 0x0000000000007941 */ /* 0x000fea0003800200 */
.L_x_43:
[----:B------:R-:W-:Y:S01]  /*14c0*/  BAR.SYNC.DEFER_BLOCKING 0x0 ;  /* 0x0000000000007b1d */ /* 0x000fe20000010000 */
[----:B------:R-:W-:-:S13]  /*14d0*/  ISETP.GT.U32.AND P2, PT, R9, 0x3, PT ;  /* 0x000000030900780c */ /* 0x000fda0003f44070 */
[----:B------:R-:W-:Y:S05]  /*14e0*/  @P2 BRA `(.L_x_49) ;  /* 0xfffffff800502947 */ /* 0x000fea000383ffff */
.L_x_42:
[----:B------:R-:W-:-:S13]  /*14f0*/  ISETP.NE.OR P0, PT, R3, RZ, !P0 ;  /* 0x000000ff0300720c */ /* 0x000fda0004705670 */
[----:B------:R-:W-:Y:S05]  /*1500*/  @P0 EXIT ;  /* 0x000000000000094d */ /* 0x000fea0003800000 */
[C---:B------:R-:W-:Y:S01]  /*1510*/  VIADD R2, R0.reuse, 0xffffffff ;  /* 0xffffffff00027836 */ /* 0x040fe20000000000 */
[----:B0-----:R-:W-:Y:S01]  /*1520*/  LOP3.LUT R14, R0, 0x7, RZ, 0xc0, !PT ;  /* 0x00000007000e7812 */ /* 0x001fe200078ec0ff */
[----:B------:R-:W-:-:S03]  /*1530*/  IMAD.MOV.U32 R13, RZ, RZ, RZ ;  /* 0x000000ffff0d7224 */ /* 0x000fc600078e00ff */
[----:B------:R-:W-:Y:S02]  /*1540*/  ISETP.GE.U32.AND P0, PT, R2, 0x7, PT ;  /* 0x000000070200780c */ /* 0x000fe40003f06070 */
[----:B------:R-:W-:-:S11]  /*1550*/  ISETP.NE.AND P1, PT, R14, RZ, PT ;  /* 0x000000ff0e00720c */ /* 0x000fd60003f25270 */
[----:B------:R-:W-:Y:S05]  /*1560*/  @!P0 BRA `(.L_x_50) ;  /* 0x0000000000908947 */ /* 0x000fea0003800000 */
[----:B------:R-:W0:Y:S01]  /*1570*/  S2R R5, SR_CgaCtaId ;  /* 0x0000000000057919 */ /* 0x000e220000008800 */
[----:B------:R-:W4:Y:S01]  /*1580*/  LDC.64 R2, c[0x0][0x388] ;  /* 0x0000e200ff027b82 */ /* 0x000f220000000a00 */
[----:B-1----:R-:W-:Y:S02]  /*1590*/  MOV R12, 0x400 ;  /* 0x00000400000c7802 */ /* 0x002fe40000000f00 */
[----:B------:R-:W-:Y:S02]  /*15a0*/  LOP3.LUT R13, R0, 0x7ffffff8, RZ, 0xc0, !PT ;  /* 0x7ffffff8000d7812 */ /* 0x000fe400078ec0ff */
[----:B------:R-:W-:Y:S02]  /*15b0*/  MOV R15, RZ ;  /* 0x000000ff000f7202 */ /* 0x000fe40000000f00 */
[----:B0-----:R-:W-:-:S07]  /*15c0*/  LEA R12, R5, R12, 0x18 ;  /* 0x0000000c050c7211 */ /* 0x001fce00078ec0ff */
.L_x_51:
[C---:B---3--:R-:W-:Y:S02]  /*15d0*/  IMAD R22, R15.reuse, 0x4, R12 ;  /* 0x000000040f167824 */ /* 0x048fe400078e020c */
[----:B------:R-:W-:Y:S01]  /*15e0*/  IMAD R23, R0, UR6, R15 ;  /* 0x0000000600177c24 */ /* 0x000fe2000f8e020f */
[----:B------:R-:W-:Y:S02]  /*15f0*/  IADD3 R15, PT, PT, R15, 0x8, RZ ;  /* 0x000000080f0f7810 */ /* 0x000fe40007ffe0ff */
[----:B--23--:R-:W0:Y:S01]  /*1600*/  LDS.128 R4, [R22] ;  /* 0x0000000016047984 */ /* 0x00ce220000000c00 */
[C---:B------:R-:W-:Y:S01]  /*1610*/  VIADD R19, R23.reuse, 0x1 ;  /* 0x0000000117137836 */ /* 0x040fe20000000000 */
[C---:B------:R-:W-:Y:S01]  /*1620*/  IADD3 R21, PT, PT, R23.reuse, 0x2, RZ ;  /* 0x0000000217157810 */ /* 0x040fe20007ffe0ff */
[C---:B----4-:R-:W-:Y:S01]  /*1630*/  IMAD.WIDE.U32 R16, R23.reuse, 0x4, R2 ;  /* 0x0000000417107825 */ /* 0x050fe200078e0002 */
[----:B------:R-:W1:Y:S01]  /*1640*/  LDS.128 R8, [R22+0x10] ;  /* 0x0000100016087984 */ /* 0x000e620000000c00 */
[----:B------:R-:W-:-:S02]  /*1650*/  IADD3 R29, PT, PT, R23, 0x5, RZ ;  /* 0x00000005171d7810 */ /* 0x000fc40007ffe0ff */
[----:B------:R-:W-:Y:S01]  /*1660*/  IMAD.WIDE.U32 R18, R19, 0x4, R2 ;  /* 0x0000000413127825 */ /* 0x000fe200078e0002 */
[----:B------:R-:W-:-:S03]  /*1670*/  ISETP.NE.AND P0, PT, R15, R13, PT ;  /* 0x0000000d0f00720c */ /* 0x000fc60003f05270 */
[C---:B------:R-:W-:Y:S02]  /*1680*/  VIADD R25, R23.reuse, 0x3 ;  /* 0x0000000317197836 */ /* 0x040fe40000000000 */
[----:B------:R-:W-:Y:S02]  /*1690*/  VIADD R27, R23, 0x4 ;  /* 0x00000004171b7836 */ /* 0x000fe40000000000 */
[----:B------:R-:W-:-:S04]  /*16a0*/  IMAD.WIDE.U32 R20, R21, 0x4, R2 ;  /* 0x0000000415147825 */ /* 0x000fc800078e0002 */
[----:B------:R-:W-:Y:S01]  /*16b0*/  VIADD R28, R23, 0x6 ;  /* 0x00000006171c7836 */ /* 0x000fe20000000000 */
[----:B0-----:R0:W-:Y:S04]  /*16c0*/  STG.E desc[UR8][R16.64], R4 ;  /* 0x0000000410007986 */ /* 0x0011e8000c101908 */
[----:B------:R2:W-:Y:S04]  /*16d0*/  STG.E desc[UR8][R18.64], R5 ;  /* 0x0000000512007986 */ /* 0x0005e8000c101908 */
[----:B------:R3:W-:Y:S01]  /*16e0*/  STG.E desc[UR8][R20.64], R6 ;  /* 0x0000000614007986 */ /* 0x0007e2000c101908 */
[----:B0-----:R-:W-:-:S04]  /*16f0*/  IMAD.WIDE.U32 R16, R28, 0x4, R2 ;  /* 0x000000041c107825 */ /* 0x001fc800078e0002 */
[----:B--2---:R-:W-:Y:S02]  /*1700*/  VIADD R5, R23, 0x7 ;  /* 0x0000000717057836 */ /* 0x004fe40000000000 */
[----:B------:R-:W-:-:S04]  /*1710*/  IMAD.WIDE.U32 R22, R25, 0x4, R2 ;  /* 0x0000000419167825 */ /* 0x000fc800078e0002 */
[--C-:B------:R-:W-:Y:S01]  /*1720*/  IMAD.WIDE.U32 R24, R27, 0x4, R2.reuse ;  /* 0x000000041b187825 */ /* 0x100fe200078e0002 */
[----:B------:R3:W-:Y:S03]  /*1730*/  STG.E desc[UR8][R22.64], R7 ;  /* 0x0000000716007986 */ /* 0x0007e6000c101908 */
[--C-:B------:R-:W-:Y:S01]  /*1740*/  IMAD.WIDE.U32 R26, R29, 0x4, R2.reuse ;  /* 0x000000041d1a7825 */ /* 0x100fe200078e0002 */
[----:B-1----:R3:W-:Y:S03]  /*1750*/  STG.E desc[UR8][R24.64], R8 ;  /* 0x0000000818007986 */ /* 0x0027e6000c101908 */
[----:B------:R-:W-:Y:S01]  /*1760*/  IMAD.WIDE.U32 R4, R5, 0x4, R2 ;  /* 0x0000000405047825 */ /* 0x000fe200078e0002 */
[----:B------:R3:W-:Y:S04]  /*1770*/  STG.E desc[UR8][R26.64], R9 ;  /* 0x000000091a007986 */ /* 0x0007e8000c101908 */
[----:B------:R3:W-:Y:S04]  /*1780*/  STG.E desc[UR8][R16.64], R10 ;  /* 0x0000000a10007986 */ /* 0x0007e8000c101908 */
[----:B------:R3:W-:Y:S01]  /*1790*/  STG.E desc[UR8][R4.64], R11 ;  /* 0x0000000b04007986 */ /* 0x0007e2000c101908 */
[----:B------:R-:W-:Y:S05]  /*17a0*/  @P0 BRA `(.L_x_51) ;  /* 0xfffffffc00880947 */ /* 0x000fea000383ffff */
.L_x_50:
[----:B------:R-:W-:Y:S05]  /*17b0*/  @!P1 EXIT ;  /* 0x000000000000994d */ /* 0x000fea0003800000 */
[----:B------:R-:W-:Y:S02]  /*17c0*/  ISETP.GE.U32.AND P0, PT, R14, 0x4, PT ;  /* 0x000000040e00780c */ /* 0x000fe40003f06070 */
[----:B---3--:R-:W-:-:S04]  /*17d0*/  LOP3.LUT R16, R0, 0x3, RZ, 0xc0, !PT ;  /* 0x0000000300107812 */ /* 0x008fc800078ec0ff */
[----:B------:R-:W-:-:S07]  /*17e0*/  ISETP.NE.AND P1, PT, R16, RZ, PT ;  /* 0x000000ff1000720c */ /* 0x000fce0003f25270 */
[----:B------:R-:W-:Y:S06]  /*17f0*/  @!P0 BRA `(.L_x_52) ;  /* 0x0000000000508947 */ /* 0x000fec0003800000 */
[----:B------:R-:W0:Y:S01]  /*1800*/  S2R R3, SR_CgaCtaId ;  /* 0x0000000000037919 */ /* 0x000e220000008800 */
[----:B------:R-:W-:Y:S01]  /*1810*/  MOV R2, 0x400 ;  /* 0x0000040000027802 */ /* 0x000fe20000000f00 */
[----:B--2---:R-:W2:Y:S01]  /*1820*/  LDC.64 R10, c[0x0][0x388] ;  /* 0x0000e200ff0a7b82 */ /* 0x004ea20000000a00 */
[----:B------:R-:W-:-:S04]  /*1830*/  IMAD R5, R0, UR6, R13 ;  /* 0x0000000600057c24 */ /* 0x000fc8000f8e020d */
[C---:B------:R-:W-:Y:S01]  /*1840*/  VIADD R7, R5.reuse, 0x1 ;  /* 0x0000000105077836 */ /* 0x040fe20000000000 */
[C---:B------:R-:W-:Y:S01]  /*1850*/  IADD3 R9, PT, PT, R5.reuse, 0x2, RZ ;  /* 0x0000000205097810 */ /* 0x040fe20007ffe0ff */
[C---:B-1----:R-:W-:Y:S02]  /*1860*/  VIADD R17, R5.reuse, 0x3 ;  /* 0x0000000305117836 */ /* 0x042fe40000000000 */
[----:B--2---:R-:W-:-:S04]  /*1870*/  IMAD.WIDE.U32 R4, R5, 0x4, R10 ;  /* 0x0000000405047825 */ /* 0x004fc800078e000a */
[----:B------:R-:W-:Y:S01]  /*1880*/  IMAD.WIDE.U32 R6, R7, 0x4, R10 ;  /* 0x0000000407067825 */ /* 0x000fe200078e000a */
[----:B0-----:R-:W-:-:S03]  /*1890*/  LEA R2, R3, R2, 0x18 ;  /* 0x0000000203027211 */ /* 0x001fc600078ec0ff */
[----:B------:R-:W-:-:S04]  /*18a0*/  IMAD.WIDE.U32 R8, R9, 0x4, R10 ;  /* 0x0000000409087825 */ /* 0x000fc800078e000a */
[----:B------:R-:W-:Y:S02]  /*18b0*/  IMAD R12, R13, 0x4, R2 ;  /* 0x000000040d0c7824 */ /* 0x000fe400078e0202 */
[----:B------:R-:W-:-:S03]  /*18c0*/  IMAD.WIDE.U32 R10, R17, 0x4, R10 ;  /* 0x00000004110a7825 */ /* 0x000fc600078e000a */
[----:B------:R-:W0:Y:S01]  /*18d0*/  LDS.64 R2, [R12] ;  /* 0x000000000c027984 */ /* 0x000e220000000a00 */
[----:B------:R-:W-:-:S03]  /*18e0*/  VIADD R13, R13, 0x4 ;  /* 0x000000040d0d7836 */ /* 0x000fc60000000000 */
[----:B------:R-:W1:Y:S04]  /*18f0*/  LDS.64 R14, [R12+0x8] ;  /* 0x000008000c0e7984 */ /* 0x000e680000000a00 */
[----:B0-----:R0:W-:Y:S04]  /*1900*/  STG.E desc[UR8][R4.64], R2 ;  /* 0x0000000204007986 */ /* 0x0011e8000c101908 */
[----:B------:R0:W-:Y:S04]  /*1910*/  STG.E desc[UR8][R6.64], R3 ;  /* 0x0000000306007986 */ /* 0x0001e8000c101908 */
[----:B-1----:R0:W-:Y:S04]  /*1920*/  STG.E desc[UR8][R8.64], R14 ;  /* 0x0000000e08007986 */ /* 0x0021e8000c101908 */
[----:B------:R0:W-:Y:S02]  /*1930*/  STG.E desc[UR8][R10.64], R15 ;  /* 0x0000000f0a007986 */ /* 0x0001e4000c101908 */
.L_x_52:
[----:B------:R-:W-:Y:S05]  /*1940*/  @!P1 EXIT ;  /* 0x000000000000994d */ /* 0x000fea0003800000 */
[----:B------:R-:W-:Y:S02]  /*1950*/  ISETP.NE.AND P1, PT, R16, 0x1, PT ;  /* 0x000000011000780c */ /* 0x000fe40003f25270 */
[----:B0-----:R-:W-:-:S04]  /*1960*/  LOP3.LUT R2, R0, 0x1, RZ, 0xc0, !PT ;  /* 0x0000000100027812 */ /* 0x001fc800078ec0ff */
[----:B------:R-:W-:-:S07]  /*1970*/  ISETP.NE.U32.AND P0, PT, R2, 0x1, PT ;  /* 0x000000010200780c */ /* 0x000fce0003f05070 */
[----:B------:R-:W-:Y:S06]  /*1980*/  @!P1 BRA `(.L_x_53) ;  /* 0x0000000000349947 */ /* 0x000fec0003800000 */
[----:B------:R-:W0:Y:S01]  /*1990*/  S2R R3, SR_CgaCtaId ;  /* 0x0000000000037919 */ /* 0x000e220000008800 */
[----:B------:R-:W-:Y:S01]  /*19a0*/  MOV R2, 0x400 ;  /* 0x0000040000027802 */ /* 0x000fe20000000f00 */
[----:B------:R-:W-:-:S04]  /*19b0*/  IMAD R5, R0, UR6, R13 ;  /* 0x0000000600057c24 */ /* 0x000fc8000f8e020d */
[----:B------:R-:W-:Y:S01]  /*19c0*/  VIADD R9, R5, 0x1 ;  /* 0x0000000105097836 */ /* 0x000fe20000000000 */
[----:B0-----:R-:W-:-:S04]  /*19d0*/  LEA R2, R3, R2, 0x18 ;  /* 0x0000000203027211 */ /* 0x001fc800078ec0ff */
[C---:B-12---:R-:W-:Y:S01]  /*19e0*/  LEA R6, R13.reuse, R2, 0x2 ;  /* 0x000000020d067211 */ /* 0x046fe200078e10ff */
[----:B------:R-:W-:Y:S01]  /*19f0*/  VIADD R13, R13, 0x2 ;  /* 0x000000020d0d7836 */ /* 0x000fe20000000000 */
[----:B------:R-:W0:Y:S04]  /*1a00*/  LDC.64 R2, c[0x0][0x388] ;  /* 0x0000e200ff027b82 */ /* 0x000e280000000a00 */
[----:B------:R-:W1:Y:S01]  /*1a10*/  LDS.64 R6, [R6] ;  /* 0x0000000006067984 */ /* 0x000e620000000a00 */
[----:B0-----:R-:W-:-:S04]  /*1a20*/  IMAD.WIDE.U32 R4, R5, 0x4, R2 ;  /* 0x0000000405047825 */ /* 0x001fc800078e0002 */
[----:B------:R-:W-:Y:S01]  /*1a30*/  IMAD.WIDE.U32 R2, R9, 0x4, R2 ;  /* 0x0000000409027825 */ /* 0x000fe200078e0002 */
[----:B-1----:R0:W-:Y:S04]  /*1a40*/  STG.E desc[UR8][R4.64], R6 ;  /* 0x0000000604007986 */ /* 0x0021e8000c101908 */
[----:B------:R0:W-:Y:S02]  /*1a50*/  STG.E desc[UR8][R2.64], R7 ;  /* 0x0000000702007986 */ /* 0x0001e4000c101908 */
.L_x_53:
[----:B------:R-:W-:Y:S05]  /*1a60*/  @P0 EXIT ;  /* 0x000000000000094d */ /* 0x000fea0003800000 */
[----:B0-----:R-:W0:Y:S01]  /*1a70*/  S2R R3, SR_CgaCtaId ;  /* 0x0000000000037919 */ /* 0x001e220000008800 */
[----:B------:R-:W-:-:S04]  /*1a80*/  MOV R2, 0x400 ;  /* 0x0000040000027802 */ /* 0x000fc80000000f00 */
[----:B0-----:R-:W-:-:S04]  /*1a90*/  LEA R2, R3, R2, 0x18 ;  /* 0x0000000203027211 */ /* 0x001fc800078ec0ff */
[----:B------:R-:W-:Y:S01]  /*1aa0*/  LEA R4, R13, R2, 0x2 ;  /* 0x000000020d047211 */ /* 0x000fe200078e10ff */
[----:B------:R-:W-:Y:S01]  /*1ab0*/  IMAD R13, R0, UR6, R13 ;  /* 0x00000006000d7c24 */ /* 0x000fe2000f8e020d */
[----:B------:R-:W0:Y:S03]  /*1ac0*/  LDC.64 R2, c[0x0][0x388] ;  /* 0x0000e200ff027b82 */ /* 0x000e260000000a00 */
[----:B------:R-:W3:Y:S01]  /*1ad0*/  LDS R5, [R4] ;  /* 0x0000000004057984 */ /* 0x000ee20000000800 */
[----:B0-----:R-:W-:-:S05]  /*1ae0*/  IMAD.WIDE.U32 R2, R13, 0x4, R2 ;  /* 0x000000040d027825 */ /* 0x001fca00078e0002 */
[----:B---3--:R-:W-:Y:S01]  /*1af0*/  STG.E desc[UR8][R2.64], R5 ;  /* 0x0000000502007986 */ /* 0x008fe2000c101908 */
[----:B------:R-:W-:Y:S05]  /*1b00*/  EXIT ;  /* 0x000000000000794d */ /* 0x000fea0003800000 */
.L_x_54:
        /* <DEDUP_REMOVED lines=15> */
.L_x_62:


//--------------------- .text._Z17cuda_print_matrixPfii --------------------------
	.section	.text._Z17cuda_print_matrixPfii,"ax",@progbits
	.align	128
        .global         _Z17cuda_print_matrixPfii
        .type           _Z17cuda_print_matrixPfii,@function
        .size           _Z17cuda_print_matrixPfii,(.L_x_63 - _Z17cuda_print_matrixPfii)
        .other          _Z17cuda_print_matrixPfii,@"STO_CUDA_ENTRY STV_DEFAULT"
_Z17cuda_print_matrixPfii:
.text._Z17cuda_print_matrixPfii:
[----:B------:R-:W0:Y:S01]  /*0000*/  LDC R1, c[0x0][0x37c] ;  /* 0x0000df00ff017b82 */ /* 0x000e220000000800 */
[----:B------:R-:W1:Y:S01]  /*0010*/  S2R R3, SR_TID.X ;  /* 0x0000000000037919 */ /* 0x000e620000002100 */
[----:B------:R-:W2:Y:S06]  /*0020*/  LDCU UR5, c[0x0][0x2fc] ;  /* 0x00005f80ff0577ac */ /* 0x000eac0008000800 */
[----:B------:R-:W1:Y:S01]  /*0030*/  S2UR UR6, SR_CTAID.X ;  /* 0x00000000000679c3 */ /* 0x000e620000002500 */
[----:B0-----:R-:W-:Y:S01]  /*0040*/  VIADD R1, R1, 0xfffffff0 ;  /* 0xfffffff001017836 */ /* 0x001fe20000000000 */
[----:B------:R-:W0:Y:S01]  /*0050*/  S2R R2, SR_TID.Y ;  /* 0x0000000000027919 */ /* 0x000e220000002200 */
[----:B------:R-:W3:Y:S05]  /*0060*/  LDCU UR4, c[0x0][0x2f8] ;  /* 0x00005f00ff0477ac */ /* 0x000eea0008000800 */
[----:B------:R-:W1:Y:S08]  /*0070*/  LDC R0, c[0x0][0x360] ;  /* 0x0000d800ff007b82 */ /* 0x000e700000000800 */
[----:B------:R-:W4:Y:S01]  /*0080*/  LDC.64 R4, c[0x0][0x388] ;  /* 0x0000e200ff047b82 */ /* 0x000f220000000a00 */
[----:B---3--:R-:W-:-:S07]  /*0090*/  IADD3 R6, P1, PT, R1, UR4, RZ ;  /* 0x0000000401067c10 */ /* 0x008fce000ff3e0ff */
[----:B------:R-:W0:Y:S01]  /*00a0*/  S2UR UR7, SR_CTAID.Y ;  /* 0x00000000000779c3 */ /* 0x000e220000002600 */
[----:B--2---:R-:W-:-:S07]  /*00b0*/  IADD3.X R7, PT, PT, RZ, UR5, RZ, P1, !PT ;  /* 0x00000005ff077c10 */ /* 0x004fce0008ffe4ff */
[----:B------:R-:W0:Y:S01]  /*00c0*/  LDC R13, c[0x0][0x364] ;  /* 0x0000d900ff0d7b82 */ /* 0x000e220000000800 */
[----:B-1----:R-:W-:Y:S01]  /*00d0*/  IMAD R0, R0, UR6, R3 ;  /* 0x0000000600007c24 */ /* 0x002fe2000f8e0203 */
[----:B----4-:R-:W-:-:S04]  /*00e0*/  ISETP.GE.AND P0, PT, R4, 0xb4, PT ;  /* 0x000000b40400780c */ /* 0x010fc80003f06270 */
[----:B------:R-:W-:Y:S01]  /*00f0*/  ISETP.NE.OR P0, PT, R0, 0xb3, !P0 ;  /* 0x000000b30000780c */ /* 0x000fe20004705670 */
[----:B0-----:R-:W-:-:S05]  /*0100*/  IMAD R13, R13, UR7, R2 ;  /* 0x000000070d0d7c24 */ /* 0x001fca000f8e0202 */
[----:B------:R-:W-:-:S13]  /*0110*/  ISETP.GE.OR P0, PT, R13, R5, P0 ;  /* 0x000000050d00720c */ /* 0x000fda0000706670 */
[----:B------:R-:W-:Y:S05]  /*0120*/  @P0 EXIT ;  /* 0x000000000000094d */ /* 0x000fea0003800000 */
[----:B------:R-:W0:Y:S01]  /*0130*/  LDC.64 R2, c[0x0][0x380] ;  /* 0x0000e000ff027b82 */ /* 0x000e220000000a00 */
[----:B------:R-:W1:Y:S01]  /*0140*/  LDCU.64 UR4, c[0x0][0x358] ;  /* 0x00006b00ff0477ac */ /* 0x000e620008000a00 */
[----:B------:R-:W-:-:S04]  /*0150*/  IMAD R5, R5, 0xb3, R13 ;  /* 0x000000b305057824 */ /* 0x000fc800078e020d */
[----:B0-----:R-:W-:-:S06]  /*0160*/  IMAD.WIDE.U32 R2, R5, 0x4, R2 ;  /* 0x0000000405027825 */ /* 0x001fcc00078e0002 */
[----:B-1----:R-:W2:Y:S01]  /*0170*/  LDG.E R2, desc[UR4][R2.64] ;  /* 0x0000000402027981 */ /* 0x002ea2000c1e1900 */
[----:B------:R-:W-:Y:S01]  /*0180*/  IMAD.MOV.U32 R12, RZ, RZ, 0xb3 ;  /* 0x000000b3ff0c7424 */ /* 0x000fe200078e00ff */
[----:B------:R-:W-:Y:S01]  /*0190*/  MOV R0, 0x0 ;  /* 0x0000000000007802 */ /* 0x000fe20000000f00 */
[----:B------:R-:W0:Y:S03]  /*01a0*/  LDCU.64 UR4, c[0x4][0x8] ;  /* 0x01000100ff0477ac */ /* 0x000e260008000a00 */
[----:B------:R1:W-:Y:S01]  /*01b0*/  STL.64 [R1], R12 ;  /* 0x0000000c01007387 */ /* 0x0003e20000100a00 */
[----:B------:R1:W3:Y:S01]  /*01c0*/  LDC.64 R10, c[0x4][R0] ;  /* 0x01000000000a7b82 */ /* 0x0002e20000000a00 */
[----:B0-----:R-:W-:Y:S01]  /*01d0*/  MOV R4, UR4 ;  /* 0x0000000400047c02 */ /* 0x001fe20008000f00 */
[----:B------:R-:W-:Y:S01]  /*01e0*/  IMAD.U32 R5, RZ, RZ, UR5 ;  /* 0x00000005ff057e24 */ /* 0x000fe2000f8e00ff */
[----:B--2---:R-:W0:Y:S02]  /*01f0*/  F2F.F64.F32 R8, R2 ;  /* 0x0000000200087310 */ /* 0x004e240000201800 */
[----:B0--3--:R1:W-:Y:S04]  /*0200*/  STL.64 [R1+0x8], R8 ;  /* 0x0000080801007387 */ /* 0x0093e80000100a00 */
[----:B------:R-:W-:-:S07]  /*0210*/  LEPC R20, `(.L_x_55) ;  /* 0x000000001014794e */ /* 0x000fce0000000000 */
[----:B-1----:R-:W-:Y:S05]  /*0220*/  CALL.ABS.NOINC R10 ;  /* 0x000000000a007343 */ /* 0x002fea0003c00000 */
.L_x_55:
[----:B------:R-:W-:Y:S05]  /*0230*/  EXIT ;  /* 0x000000000000794d */ /* 0x000fea0003800000 */
.L_x_56:
        /* <DEDUP_REMOVED lines=12> */
.L_x_63:


//--------------------- .nv.global.init           --------------------------
	.section	.nv.global.init,"aw",@progbits
.nv.global.init:
	.type		$str$2,@object
	.size		$str$2,($str - $str$2)
$str$2:
        /*0000*/ 	.byte	0x6d, 0x61, 0x74, 0x72, 0x69, 0x78, 0x5b, 0x25, 0x64, 0x5d, 0x20, 0x3d, 0x20, 0x25, 0x66, 0x0a
        /*0010*/ 	.byte	0x00
	.type		$str,@object
	.size		$str,($str$1 - $str)
$str:
        /*0011*/ 	.byte	0x6d, 0x61, 0x74, 0x72, 0x69, 0x78, 0x5b, 0x25, 0x64, 0x5d, 0x5b, 0x25, 0x64, 0x5d, 0x20, 0x3d
        /*0021*/ 	.byte	0x20, 0x25, 0x66, 0x0a, 0x00
	.type		$str$1,@object
	.size		$str$1,(.L_1 - $str$1)
$str$1:
        /*0026*/ 	.byte	0x44, 0x69, 0x73, 0x74, 0x61, 0x6e, 0x63, 0x69, 0x61, 0x20, 0x74, 0x69, 0x64, 0x20, 0x25, 0x64
        /*0036*/ 	.byte	0x20, 0x3d, 0x20, 0x20, 0x25, 0x66, 0x20, 0x3a, 0x20, 0x74, 0x6f, 0x74, 0x61, 0x6c, 0x20, 0x2d
        /*0046*/ 	.byte	0x3e, 0x20, 0x25, 0x66, 0x20, 0x0a, 0x00
.L_1:


//--------------------- .nv.shared._Z17cuda_print_vectorPfi --------------------------
	.section	.nv.shared._Z17cuda_print_vectorPfi,"aw",@nobits
	.sectionflags	@""
	.align	16
	.zero		1024


//--------------------- .nv.shared.reserved.0     --------------------------
	.section	.nv.shared.reserved.0,"aw",@nobits
	.weak		__nv_reservedSMEM_offset_0_alias
	.size		__nv_reservedSMEM_offset_0_alias, 0, 64
	.other		__nv_reservedSMEM_offset_0_alias,@"STO_CUDA_RESERVED_SHARED STV_DEFAULT"
__nv_reservedSMEM_offset_0_alias:
	.zero		0
	.zero		64


//--------------------- .nv.shared._Z15d_reduce_spreadPfS_S_iiii --------------------------
	.section	.nv.shared._Z15d_reduce_spreadPfS_S_iiii,"aw",@nobits
	.sectionflags	@""
	.align	16
	.zero		1024


//--------------------- .nv.shared._Z18___d_reduce_spreadPfS_S_iiii --------------------------
	.section	.nv.shared._Z18___d_reduce_spreadPfS_S_iiii,"aw",@nobits
	.sectionflags	@""
	.align	16
.nv.shared._Z18___d_reduce_spreadPfS_S_iiii:
	.zero		1040


//--------------------- .nv.shared._Z15d_reduce_pointsPfS_ii --------------------------
	.section	.nv.shared._Z15d_reduce_pointsPfS_ii,"aw",@nobits
	.sectionflags	@""
	.align	16
.nv.shared._Z15d_reduce_pointsPfS_ii:
	.zero		33792


//--------------------- .nv.shared._Z17cuda_print_matrixPfii --------------------------
	.section	.nv.shared._Z17cuda_print_matrixPfii,"aw",@nobits
	.sectionflags	@""
	.align	16
	.zero		1024


//--------------------- .nv.constant0._Z17cuda_print_vectorPfi --------------------------
	.section	.nv.constant0._Z17cuda_print_vectorPfi,"a",@progbits
	.sectionflags	@""
	.align	4
.nv.constant0._Z17cuda_print_vectorPfi:
	.zero		908


//--------------------- .nv.constant0._Z15d_reduce_spreadPfS_S_iiii --------------------------
	.section	.nv.constant0._Z15d_reduce_spreadPfS_S_iiii,"a",@progbits
	.sectionflags	@""
	.align	4
.nv.constant0._Z15d_reduce_spreadPfS_S_iiii:
	.zero		936


//--------------------- .nv.constant0._Z18___d_reduce_spreadPfS_S_iiii --------------------------
	.section	.nv.constant0._Z18___d_reduce_spreadPfS_S_iiii,"a",@progbits
	.sectionflags	@""
	.align	4
.nv.constant0._Z18___d_reduce_spreadPfS_S_iiii:
	.zero		936


//--------------------- .nv.constant0._Z15d_reduce_pointsPfS_ii --------------------------
	.section	.nv.constant0._Z15d_reduce_pointsPfS_ii,"a",@progbits
	.sectionflags	@""
	.align	4
.nv.constant0._Z15d_reduce_pointsPfS_ii:
	.zero		920


//--------------------- .nv.constant0._Z17cuda_print_matrixPfii --------------------------
	.section	.nv.constant0._Z17cuda_print_matrixPfii,"a",@progbits
	.sectionflags	@""
	.align	4
.nv.constant0._Z17cuda_print_matrixPfii:
	.zero		912


//--------------------- SYMBOLS --------------------------

	.type		.nv.reservedSmem.offset0,@object
	.size		.nv.reservedSmem.offset0,0x4
	.type		.nv.reservedSmem.cap,@object
	.size		.nv.reservedSmem.cap,0x4
	.type		vprintf,@function
